//
// Generated by NVIDIA NVVM Compiler
//
// Compiler Build ID: CL-36424714
// Cuda compilation tools, release 13.0, V13.0.88
// Based on NVVM 20.0.0
//

.version 9.0
.target sm_100
.address_size 64

	// .globl	_Z19game_of_life_kernelPKmPmi

.visible .entry _Z19game_of_life_kernelPKmPmi(
	.param .u64 .ptr .align 1 _Z19game_of_life_kernelPKmPmi_param_0,
	.param .u64 .ptr .align 1 _Z19game_of_life_kernelPKmPmi_param_1,
	.param .u32 _Z19game_of_life_kernelPKmPmi_param_2
)
{
	.reg .pred 	%p<265>;
	.reg .b32 	%r<276>;
	.reg .b64 	%rd<1105>;

	ld.param.u64 	%rd25, [_Z19game_of_life_kernelPKmPmi_param_0];
	ld.param.u32 	%r6, [_Z19game_of_life_kernelPKmPmi_param_2];
	cvta.to.global.u64 	%rd1, %rd25;
	shr.s32 	%r1, %r6, 6;
	mul.lo.s32 	%r7, %r1, %r6;
	mov.u32 	%r8, %ctaid.x;
	mov.u32 	%r9, %ntid.x;
	mov.u32 	%r10, %tid.x;
	mad.lo.s32 	%r2, %r8, %r9, %r10;
	setp.ge.s32 	%p1, %r2, %r7;
	@%p1 bra 	$L__BB0_16;
	div.s32 	%r3, %r2, %r1;
	mul.lo.s32 	%r11, %r3, %r1;
	sub.s32 	%r4, %r2, %r11;
	setp.lt.s32 	%p2, %r3, 1;
	mov.b64 	%rd1096, 0;
	mov.u64 	%rd1097, %rd1096;
	mov.u64 	%rd1098, %rd1096;
	@%p2 bra 	$L__BB0_6;
	add.s32 	%r12, %r3, -1;
	mad.lo.s32 	%r13, %r12, %r1, %r4;
	mul.wide.s32 	%rd28, %r13, 8;
	add.s64 	%rd2, %rd1, %rd28;
	ld.global.u64 	%rd1097, [%rd2];
	setp.lt.s32 	%p3, %r4, 1;
	mov.b64 	%rd1096, 0;
	@%p3 bra 	$L__BB0_4;
	ld.global.u64 	%rd1096, [%rd2+-8];
$L__BB0_4:
	add.s32 	%r14, %r1, -1;
	setp.ge.s32 	%p4, %r4, %r14;
	mov.b64 	%rd1098, 0;
	@%p4 bra 	$L__BB0_6;
	ld.global.u64 	%rd30, [%rd2+8];
	and.b64  	%rd1098, %rd30, 1;
$L__BB0_6:
	mad.lo.s32 	%r15, %r3, %r1, %r4;
	mul.wide.s32 	%rd32, %r15, 8;
	add.s64 	%rd10, %rd1, %rd32;
	ld.global.u64 	%rd11, [%rd10];
	setp.lt.s32 	%p5, %r4, 1;
	mov.b64 	%rd1099, 0;
	@%p5 bra 	$L__BB0_8;
	ld.global.u64 	%rd33, [%rd10+-8];
	shr.u64 	%rd1099, %rd33, 63;
$L__BB0_8:
	add.s32 	%r5, %r1, -1;
	setp.ge.s32 	%p6, %r4, %r5;
	mov.b64 	%rd1100, 0;
	@%p6 bra 	$L__BB0_10;
	ld.global.u64 	%rd35, [%rd10+8];
	and.b64  	%rd1100, %rd35, 1;
$L__BB0_10:
	add.s32 	%r16, %r6, -1;
	setp.ge.s32 	%p7, %r3, %r16;
	mov.b64 	%rd1102, 0;
	mov.u64 	%rd1103, %rd1102;
	mov.u64 	%rd1104, %rd1102;
	@%p7 bra 	$L__BB0_15;
	setp.lt.s32 	%p8, %r4, 1;
	mul.wide.s32 	%rd38, %r1, 8;
	add.s64 	%rd16, %rd10, %rd38;
	ld.global.u64 	%rd1102, [%rd16];
	mov.b64 	%rd1103, 0;
	@%p8 bra 	$L__BB0_13;
	ld.global.u64 	%rd1103, [%rd16+-8];
$L__BB0_13:
	setp.ge.s32 	%p9, %r4, %r5;
	mov.b64 	%rd1104, 0;
	@%p9 bra 	$L__BB0_15;
	ld.global.u64 	%rd40, [%rd16+8];
	and.b64  	%rd1104, %rd40, 1;
$L__BB0_15:
	ld.param.u64 	%rd1094, [_Z19game_of_life_kernelPKmPmi_param_1];
	shr.u64 	%rd41, %rd1096, 63;
	shr.u64 	%rd42, %rd1103, 63;
	and.b64  	%rd43, %rd1097, 1;
	shr.u64 	%rd44, %rd1097, 1;
	and.b64  	%rd45, %rd44, 1;
	add.s64 	%rd46, %rd43, %rd45;
	add.s64 	%rd47, %rd46, %rd41;
	add.s64 	%rd48, %rd47, %rd1099;
	shr.u64 	%rd49, %rd11, 1;
	and.b64  	%rd50, %rd49, 1;
	and.b64  	%rd51, %rd1102, 1;
	shr.u64 	%rd52, %rd1102, 1;
	and.b64  	%rd53, %rd52, 1;
	add.s64 	%rd54, %rd48, %rd51;
	add.s64 	%rd55, %rd54, %rd50;
	add.s64 	%rd56, %rd55, %rd42;
	add.s64 	%rd57, %rd56, %rd53;
	and.b64  	%rd58, %rd11, 1;
	setp.eq.s64 	%p10, %rd58, 0;
	and.b64  	%rd59, %rd57, 4294967294;
	setp.eq.s64 	%p11, %rd59, 2;
	setp.eq.s64 	%p12, %rd57, 3;
	selp.u32 	%r17, -1, 0, %p12;
	selp.u32 	%r18, -1, 0, %p11;
	selp.b32 	%r19, %r17, %r18, %p10;
	cvt.u64.u32 	%rd60, %r19;
	and.b64  	%rd61, %rd60, 1;
	shr.u64 	%rd62, %rd1097, 2;
	and.b64  	%rd63, %rd62, 1;
	add.s64 	%rd64, %rd46, %rd63;
	add.s64 	%rd65, %rd64, %rd58;
	shr.u64 	%rd66, %rd11, 2;
	and.b64  	%rd67, %rd66, 1;
	shr.u64 	%rd68, %rd1102, 2;
	and.b64  	%rd69, %rd68, 1;
	add.s64 	%rd70, %rd65, %rd53;
	add.s64 	%rd71, %rd70, %rd67;
	add.s64 	%rd72, %rd71, %rd51;
	add.s64 	%rd73, %rd72, %rd69;
	and.b64  	%rd74, %rd11, 2;
	setp.eq.s64 	%p13, %rd74, 0;
	and.b64  	%rd75, %rd73, 4294967294;
	setp.eq.s64 	%p14, %rd75, 2;
	setp.eq.s64 	%p15, %rd73, 3;
	selp.u32 	%r20, -1, 0, %p15;
	selp.u32 	%r21, -1, 0, %p14;
	selp.b32 	%r22, %r20, %r21, %p13;
	and.b32  	%r23, %r22, 1;
	setp.eq.b32 	%p16, %r23, 1;
	selp.b64 	%rd76, 2, 0, %p16;
	or.b64  	%rd77, %rd76, %rd61;
	shr.u64 	%rd78, %rd1097, 3;
	and.b64  	%rd79, %rd78, 1;
	add.s64 	%rd80, %rd63, %rd79;
	add.s64 	%rd81, %rd80, %rd45;
	add.s64 	%rd82, %rd81, %rd50;
	shr.u64 	%rd83, %rd11, 3;
	and.b64  	%rd84, %rd83, 1;
	shr.u64 	%rd85, %rd1102, 3;
	and.b64  	%rd86, %rd85, 1;
	add.s64 	%rd87, %rd82, %rd69;
	add.s64 	%rd88, %rd87, %rd84;
	add.s64 	%rd89, %rd88, %rd53;
	add.s64 	%rd90, %rd89, %rd86;
	and.b64  	%rd91, %rd11, 4;
	setp.eq.s64 	%p17, %rd91, 0;
	and.b64  	%rd92, %rd90, 4294967294;
	setp.eq.s64 	%p18, %rd92, 2;
	setp.eq.s64 	%p19, %rd90, 3;
	selp.u32 	%r24, -1, 0, %p19;
	selp.u32 	%r25, -1, 0, %p18;
	selp.b32 	%r26, %r24, %r25, %p17;
	and.b32  	%r27, %r26, 1;
	setp.eq.b32 	%p20, %r27, 1;
	selp.b64 	%rd93, 4, 0, %p20;
	or.b64  	%rd94, %rd93, %rd77;
	shr.u64 	%rd95, %rd1097, 4;
	and.b64  	%rd96, %rd95, 1;
	add.s64 	%rd97, %rd80, %rd96;
	add.s64 	%rd98, %rd97, %rd67;
	shr.u64 	%rd99, %rd11, 4;
	and.b64  	%rd100, %rd99, 1;
	shr.u64 	%rd101, %rd1102, 4;
	and.b64  	%rd102, %rd101, 1;
	add.s64 	%rd103, %rd98, %rd86;
	add.s64 	%rd104, %rd103, %rd100;
	add.s64 	%rd105, %rd104, %rd69;
	add.s64 	%rd106, %rd105, %rd102;
	and.b64  	%rd107, %rd11, 8;
	setp.eq.s64 	%p21, %rd107, 0;
	and.b64  	%rd108, %rd106, 4294967294;
	setp.eq.s64 	%p22, %rd108, 2;
	setp.eq.s64 	%p23, %rd106, 3;
	selp.u32 	%r28, -1, 0, %p23;
	selp.u32 	%r29, -1, 0, %p22;
	selp.b32 	%r30, %r28, %r29, %p21;
	and.b32  	%r31, %r30, 1;
	setp.eq.b32 	%p24, %r31, 1;
	selp.b64 	%rd109, 8, 0, %p24;
	or.b64  	%rd110, %rd109, %rd94;
	shr.u64 	%rd111, %rd1097, 5;
	and.b64  	%rd112, %rd111, 1;
	add.s64 	%rd113, %rd96, %rd112;
	add.s64 	%rd114, %rd113, %rd79;
	add.s64 	%rd115, %rd114, %rd84;
	shr.u64 	%rd116, %rd11, 5;
	and.b64  	%rd117, %rd116, 1;
	shr.u64 	%rd118, %rd1102, 5;
	and.b64  	%rd119, %rd118, 1;
	add.s64 	%rd120, %rd115, %rd102;
	add.s64 	%rd121, %rd120, %rd117;
	add.s64 	%rd122, %rd121, %rd86;
	add.s64 	%rd123, %rd122, %rd119;
	and.b64  	%rd124, %rd11, 16;
	setp.eq.s64 	%p25, %rd124, 0;
	and.b64  	%rd125, %rd123, 4294967294;
	setp.eq.s64 	%p26, %rd125, 2;
	setp.eq.s64 	%p27, %rd123, 3;
	selp.u32 	%r32, -1, 0, %p27;
	selp.u32 	%r33, -1, 0, %p26;
	selp.b32 	%r34, %r32, %r33, %p25;
	and.b32  	%r35, %r34, 1;
	setp.eq.b32 	%p28, %r35, 1;
	selp.b64 	%rd126, 16, 0, %p28;
	or.b64  	%rd127, %rd126, %rd110;
	shr.u64 	%rd128, %rd1097, 6;
	and.b64  	%rd129, %rd128, 1;
	add.s64 	%rd130, %rd113, %rd129;
	add.s64 	%rd131, %rd130, %rd100;
	shr.u64 	%rd132, %rd11, 6;
	and.b64  	%rd133, %rd132, 1;
	shr.u64 	%rd134, %rd1102, 6;
	and.b64  	%rd135, %rd134, 1;
	add.s64 	%rd136, %rd131, %rd119;
	add.s64 	%rd137, %rd136, %rd133;
	add.s64 	%rd138, %rd137, %rd102;
	add.s64 	%rd139, %rd138, %rd135;
	and.b64  	%rd140, %rd11, 32;
	setp.eq.s64 	%p29, %rd140, 0;
	and.b64  	%rd141, %rd139, 4294967294;
	setp.eq.s64 	%p30, %rd141, 2;
	setp.eq.s64 	%p31, %rd139, 3;
	selp.u32 	%r36, -1, 0, %p31;
	selp.u32 	%r37, -1, 0, %p30;
	selp.b32 	%r38, %r36, %r37, %p29;
	and.b32  	%r39, %r38, 1;
	setp.eq.b32 	%p32, %r39, 1;
	selp.b64 	%rd142, 32, 0, %p32;
	or.b64  	%rd143, %rd142, %rd127;
	shr.u64 	%rd144, %rd1097, 7;
	and.b64  	%rd145, %rd144, 1;
	add.s64 	%rd146, %rd129, %rd145;
	add.s64 	%rd147, %rd146, %rd112;
	add.s64 	%rd148, %rd147, %rd117;
	shr.u64 	%rd149, %rd11, 7;
	and.b64  	%rd150, %rd149, 1;
	shr.u64 	%rd151, %rd1102, 7;
	and.b64  	%rd152, %rd151, 1;
	add.s64 	%rd153, %rd148, %rd135;
	add.s64 	%rd154, %rd153, %rd150;
	add.s64 	%rd155, %rd154, %rd119;
	add.s64 	%rd156, %rd155, %rd152;
	and.b64  	%rd157, %rd11, 64;
	setp.eq.s64 	%p33, %rd157, 0;
	and.b64  	%rd158, %rd156, 4294967294;
	setp.eq.s64 	%p34, %rd158, 2;
	setp.eq.s64 	%p35, %rd156, 3;
	selp.u32 	%r40, -1, 0, %p35;
	selp.u32 	%r41, -1, 0, %p34;
	selp.b32 	%r42, %r40, %r41, %p33;
	and.b32  	%r43, %r42, 1;
	setp.eq.b32 	%p36, %r43, 1;
	selp.b64 	%rd159, 64, 0, %p36;
	or.b64  	%rd160, %rd159, %rd143;
	shr.u64 	%rd161, %rd1097, 8;
	and.b64  	%rd162, %rd161, 1;
	add.s64 	%rd163, %rd146, %rd162;
	add.s64 	%rd164, %rd163, %rd133;
	shr.u64 	%rd165, %rd11, 8;
	and.b64  	%rd166, %rd165, 1;
	shr.u64 	%rd167, %rd1102, 8;
	and.b64  	%rd168, %rd167, 1;
	add.s64 	%rd169, %rd164, %rd152;
	add.s64 	%rd170, %rd169, %rd166;
	add.s64 	%rd171, %rd170, %rd135;
	add.s64 	%rd172, %rd171, %rd168;
	and.b64  	%rd173, %rd11, 128;
	setp.eq.s64 	%p37, %rd173, 0;
	and.b64  	%rd174, %rd172, 4294967294;
	setp.eq.s64 	%p38, %rd174, 2;
	setp.eq.s64 	%p39, %rd172, 3;
	selp.u32 	%r44, -1, 0, %p39;
	selp.u32 	%r45, -1, 0, %p38;
	selp.b32 	%r46, %r44, %r45, %p37;
	and.b32  	%r47, %r46, 1;
	setp.eq.b32 	%p40, %r47, 1;
	selp.b64 	%rd175, 128, 0, %p40;
	or.b64  	%rd176, %rd175, %rd160;
	shr.u64 	%rd177, %rd1097, 9;
	and.b64  	%rd178, %rd177, 1;
	add.s64 	%rd179, %rd162, %rd178;
	add.s64 	%rd180, %rd179, %rd145;
	add.s64 	%rd181, %rd180, %rd150;
	shr.u64 	%rd182, %rd11, 9;
	and.b64  	%rd183, %rd182, 1;
	shr.u64 	%rd184, %rd1102, 9;
	and.b64  	%rd185, %rd184, 1;
	add.s64 	%rd186, %rd181, %rd168;
	add.s64 	%rd187, %rd186, %rd183;
	add.s64 	%rd188, %rd187, %rd152;
	add.s64 	%rd189, %rd188, %rd185;
	and.b64  	%rd190, %rd11, 256;
	setp.eq.s64 	%p41, %rd190, 0;
	and.b64  	%rd191, %rd189, 4294967294;
	setp.eq.s64 	%p42, %rd191, 2;
	setp.eq.s64 	%p43, %rd189, 3;
	selp.u32 	%r48, -1, 0, %p43;
	selp.u32 	%r49, -1, 0, %p42;
	selp.b32 	%r50, %r48, %r49, %p41;
	and.b32  	%r51, %r50, 1;
	setp.eq.b32 	%p44, %r51, 1;
	selp.b64 	%rd192, 256, 0, %p44;
	or.b64  	%rd193, %rd192, %rd176;
	shr.u64 	%rd194, %rd1097, 10;
	and.b64  	%rd195, %rd194, 1;
	add.s64 	%rd196, %rd179, %rd195;
	add.s64 	%rd197, %rd196, %rd166;
	shr.u64 	%rd198, %rd11, 10;
	and.b64  	%rd199, %rd198, 1;
	shr.u64 	%rd200, %rd1102, 10;
	and.b64  	%rd201, %rd200, 1;
	add.s64 	%rd202, %rd197, %rd185;
	add.s64 	%rd203, %rd202, %rd199;
	add.s64 	%rd204, %rd203, %rd168;
	add.s64 	%rd205, %rd204, %rd201;
	and.b64  	%rd206, %rd11, 512;
	setp.eq.s64 	%p45, %rd206, 0;
	and.b64  	%rd207, %rd205, 4294967294;
	setp.eq.s64 	%p46, %rd207, 2;
	setp.eq.s64 	%p47, %rd205, 3;
	selp.u32 	%r52, -1, 0, %p47;
	selp.u32 	%r53, -1, 0, %p46;
	selp.b32 	%r54, %r52, %r53, %p45;
	and.b32  	%r55, %r54, 1;
	setp.eq.b32 	%p48, %r55, 1;
	selp.b64 	%rd208, 512, 0, %p48;
	or.b64  	%rd209, %rd208, %rd193;
	shr.u64 	%rd210, %rd1097, 11;
	and.b64  	%rd211, %rd210, 1;
	add.s64 	%rd212, %rd195, %rd211;
	add.s64 	%rd213, %rd212, %rd178;
	add.s64 	%rd214, %rd213, %rd183;
	shr.u64 	%rd215, %rd11, 11;
	and.b64  	%rd216, %rd215, 1;
	shr.u64 	%rd217, %rd1102, 11;
	and.b64  	%rd218, %rd217, 1;
	add.s64 	%rd219, %rd214, %rd201;
	add.s64 	%rd220, %rd219, %rd216;
	add.s64 	%rd221, %rd220, %rd185;
	add.s64 	%rd222, %rd221, %rd218;
	and.b64  	%rd223, %rd11, 1024;
	setp.eq.s64 	%p49, %rd223, 0;
	and.b64  	%rd224, %rd222, 4294967294;
	setp.eq.s64 	%p50, %rd224, 2;
	setp.eq.s64 	%p51, %rd222, 3;
	selp.u32 	%r56, -1, 0, %p51;
	selp.u32 	%r57, -1, 0, %p50;
	selp.b32 	%r58, %r56, %r57, %p49;
	and.b32  	%r59, %r58, 1;
	setp.eq.b32 	%p52, %r59, 1;
	selp.b64 	%rd225, 1024, 0, %p52;
	or.b64  	%rd226, %rd225, %rd209;
	shr.u64 	%rd227, %rd1097, 12;
	and.b64  	%rd228, %rd227, 1;
	add.s64 	%rd229, %rd212, %rd228;
	add.s64 	%rd230, %rd229, %rd199;
	shr.u64 	%rd231, %rd11, 12;
	and.b64  	%rd232, %rd231, 1;
	shr.u64 	%rd233, %rd1102, 12;
	and.b64  	%rd234, %rd233, 1;
	add.s64 	%rd235, %rd230, %rd218;
	add.s64 	%rd236, %rd235, %rd232;
	add.s64 	%rd237, %rd236, %rd201;
	add.s64 	%rd238, %rd237, %rd234;
	and.b64  	%rd239, %rd11, 2048;
	setp.eq.s64 	%p53, %rd239, 0;
	and.b64  	%rd240, %rd238, 4294967294;
	setp.eq.s64 	%p54, %rd240, 2;
	setp.eq.s64 	%p55, %rd238, 3;
	selp.u32 	%r60, -1, 0, %p55;
	selp.u32 	%r61, -1, 0, %p54;
	selp.b32 	%r62, %r60, %r61, %p53;
	and.b32  	%r63, %r62, 1;
	setp.eq.b32 	%p56, %r63, 1;
	selp.b64 	%rd241, 2048, 0, %p56;
	or.b64  	%rd242, %rd241, %rd226;
	shr.u64 	%rd243, %rd1097, 13;
	and.b64  	%rd244, %rd243, 1;
	add.s64 	%rd245, %rd228, %rd244;
	add.s64 	%rd246, %rd245, %rd211;
	add.s64 	%rd247, %rd246, %rd216;
	shr.u64 	%rd248, %rd11, 13;
	and.b64  	%rd249, %rd248, 1;
	shr.u64 	%rd250, %rd1102, 13;
	and.b64  	%rd251, %rd250, 1;
	add.s64 	%rd252, %rd247, %rd234;
	add.s64 	%rd253, %rd252, %rd249;
	add.s64 	%rd254, %rd253, %rd218;
	add.s64 	%rd255, %rd254, %rd251;
	and.b64  	%rd256, %rd11, 4096;
	setp.eq.s64 	%p57, %rd256, 0;
	and.b64  	%rd257, %rd255, 4294967294;
	setp.eq.s64 	%p58, %rd257, 2;
	setp.eq.s64 	%p59, %rd255, 3;
	selp.u32 	%r64, -1, 0, %p59;
	selp.u32 	%r65, -1, 0, %p58;
	selp.b32 	%r66, %r64, %r65, %p57;
	and.b32  	%r67, %r66, 1;
	setp.eq.b32 	%p60, %r67, 1;
	selp.b64 	%rd258, 4096, 0, %p60;
	or.b64  	%rd259, %rd258, %rd242;
	shr.u64 	%rd260, %rd1097, 14;
	and.b64  	%rd261, %rd260, 1;
	add.s64 	%rd262, %rd245, %rd261;
	add.s64 	%rd263, %rd262, %rd232;
	shr.u64 	%rd264, %rd11, 14;
	and.b64  	%rd265, %rd264, 1;
	shr.u64 	%rd266, %rd1102, 14;
	and.b64  	%rd267, %rd266, 1;
	add.s64 	%rd268, %rd263, %rd251;
	add.s64 	%rd269, %rd268, %rd265;
	add.s64 	%rd270, %rd269, %rd234;
	add.s64 	%rd271, %rd270, %rd267;
	and.b64  	%rd272, %rd11, 8192;
	setp.eq.s64 	%p61, %rd272, 0;
	and.b64  	%rd273, %rd271, 4294967294;
	setp.eq.s64 	%p62, %rd273, 2;
	setp.eq.s64 	%p63, %rd271, 3;
	selp.u32 	%r68, -1, 0, %p63;
	selp.u32 	%r69, -1, 0, %p62;
	selp.b32 	%r70, %r68, %r69, %p61;
	and.b32  	%r71, %r70, 1;
	setp.eq.b32 	%p64, %r71, 1;
	selp.b64 	%rd274, 8192, 0, %p64;
	or.b64  	%rd275, %rd274, %rd259;
	shr.u64 	%rd276, %rd1097, 15;
	and.b64  	%rd277, %rd276, 1;
	add.s64 	%rd278, %rd261, %rd277;
	add.s64 	%rd279, %rd278, %rd244;
	add.s64 	%rd280, %rd279, %rd249;
	shr.u64 	%rd281, %rd11, 15;
	and.b64  	%rd282, %rd281, 1;
	shr.u64 	%rd283, %rd1102, 15;
	and.b64  	%rd284, %rd283, 1;
	add.s64 	%rd285, %rd280, %rd267;
	add.s64 	%rd286, %rd285, %rd282;
	add.s64 	%rd287, %rd286, %rd251;
	add.s64 	%rd288, %rd287, %rd284;
	and.b64  	%rd289, %rd11, 16384;
	setp.eq.s64 	%p65, %rd289, 0;
	and.b64  	%rd290, %rd288, 4294967294;
	setp.eq.s64 	%p66, %rd290, 2;
	setp.eq.s64 	%p67, %rd288, 3;
	selp.u32 	%r72, -1, 0, %p67;
	selp.u32 	%r73, -1, 0, %p66;
	selp.b32 	%r74, %r72, %r73, %p65;
	and.b32  	%r75, %r74, 1;
	setp.eq.b32 	%p68, %r75, 1;
	selp.b64 	%rd291, 16384, 0, %p68;
	or.b64  	%rd292, %rd291, %rd275;
	shr.u64 	%rd293, %rd1097, 16;
	and.b64  	%rd294, %rd293, 1;
	add.s64 	%rd295, %rd278, %rd294;
	add.s64 	%rd296, %rd295, %rd265;
	shr.u64 	%rd297, %rd11, 16;
	and.b64  	%rd298, %rd297, 1;
	shr.u64 	%rd299, %rd1102, 16;
	and.b64  	%rd300, %rd299, 1;
	add.s64 	%rd301, %rd296, %rd284;
	add.s64 	%rd302, %rd301, %rd298;
	add.s64 	%rd303, %rd302, %rd267;
	add.s64 	%rd304, %rd303, %rd300;
	and.b64  	%rd305, %rd11, 32768;
	setp.eq.s64 	%p69, %rd305, 0;
	and.b64  	%rd306, %rd304, 4294967294;
	setp.eq.s64 	%p70, %rd306, 2;
	setp.eq.s64 	%p71, %rd304, 3;
	selp.u32 	%r76, -1, 0, %p71;
	selp.u32 	%r77, -1, 0, %p70;
	selp.b32 	%r78, %r76, %r77, %p69;
	and.b32  	%r79, %r78, 1;
	setp.eq.b32 	%p72, %r79, 1;
	selp.b64 	%rd307, 32768, 0, %p72;
	or.b64  	%rd308, %rd307, %rd292;
	shr.u64 	%rd309, %rd1097, 17;
	and.b64  	%rd310, %rd309, 1;
	add.s64 	%rd311, %rd294, %rd310;
	add.s64 	%rd312, %rd311, %rd277;
	add.s64 	%rd313, %rd312, %rd282;
	shr.u64 	%rd314, %rd11, 17;
	and.b64  	%rd315, %rd314, 1;
	shr.u64 	%rd316, %rd1102, 17;
	and.b64  	%rd317, %rd316, 1;
	add.s64 	%rd318, %rd313, %rd300;
	add.s64 	%rd319, %rd318, %rd315;
	add.s64 	%rd320, %rd319, %rd284;
	add.s64 	%rd321, %rd320, %rd317;
	and.b64  	%rd322, %rd11, 65536;
	setp.eq.s64 	%p73, %rd322, 0;
	and.b64  	%rd323, %rd321, 4294967294;
	setp.eq.s64 	%p74, %rd323, 2;
	setp.eq.s64 	%p75, %rd321, 3;
	selp.u32 	%r80, -1, 0, %p75;
	selp.u32 	%r81, -1, 0, %p74;
	selp.b32 	%r82, %r80, %r81, %p73;
	and.b32  	%r83, %r82, 1;
	setp.eq.b32 	%p76, %r83, 1;
	selp.b64 	%rd324, 65536, 0, %p76;
	or.b64  	%rd325, %rd324, %rd308;
	shr.u64 	%rd326, %rd1097, 18;
	and.b64  	%rd327, %rd326, 1;
	add.s64 	%rd328, %rd311, %rd327;
	add.s64 	%rd329, %rd328, %rd298;
	shr.u64 	%rd330, %rd11, 18;
	and.b64  	%rd331, %rd330, 1;
	shr.u64 	%rd332, %rd1102, 18;
	and.b64  	%rd333, %rd332, 1;
	add.s64 	%rd334, %rd329, %rd317;
	add.s64 	%rd335, %rd334, %rd331;
	add.s64 	%rd336, %rd335, %rd300;
	add.s64 	%rd337, %rd336, %rd333;
	and.b64  	%rd338, %rd11, 131072;
	setp.eq.s64 	%p77, %rd338, 0;
	and.b64  	%rd339, %rd337, 4294967294;
	setp.eq.s64 	%p78, %rd339, 2;
	setp.eq.s64 	%p79, %rd337, 3;
	selp.u32 	%r84, -1, 0, %p79;
	selp.u32 	%r85, -1, 0, %p78;
	selp.b32 	%r86, %r84, %r85, %p77;
	and.b32  	%r87, %r86, 1;
	setp.eq.b32 	%p80, %r87, 1;
	selp.b64 	%rd340, 131072, 0, %p80;
	or.b64  	%rd341, %rd340, %rd325;
	shr.u64 	%rd342, %rd1097, 19;
	and.b64  	%rd343, %rd342, 1;
	add.s64 	%rd344, %rd327, %rd343;
	add.s64 	%rd345, %rd344, %rd310;
	add.s64 	%rd346, %rd345, %rd315;
	shr.u64 	%rd347, %rd11, 19;
	and.b64  	%rd348, %rd347, 1;
	shr.u64 	%rd349, %rd1102, 19;
	and.b64  	%rd350, %rd349, 1;
	add.s64 	%rd351, %rd346, %rd333;
	add.s64 	%rd352, %rd351, %rd348;
	add.s64 	%rd353, %rd352, %rd317;
	add.s64 	%rd354, %rd353, %rd350;
	and.b64  	%rd355, %rd11, 262144;
	setp.eq.s64 	%p81, %rd355, 0;
	and.b64  	%rd356, %rd354, 4294967294;
	setp.eq.s64 	%p82, %rd356, 2;
	setp.eq.s64 	%p83, %rd354, 3;
	selp.u32 	%r88, -1, 0, %p83;
	selp.u32 	%r89, -1, 0, %p82;
	selp.b32 	%r90, %r88, %r89, %p81;
	and.b32  	%r91, %r90, 1;
	setp.eq.b32 	%p84, %r91, 1;
	selp.b64 	%rd357, 262144, 0, %p84;
	or.b64  	%rd358, %rd357, %rd341;
	shr.u64 	%rd359, %rd1097, 20;
	and.b64  	%rd360, %rd359, 1;
	add.s64 	%rd361, %rd344, %rd360;
	add.s64 	%rd362, %rd361, %rd331;
	shr.u64 	%rd363, %rd11, 20;
	and.b64  	%rd364, %rd363, 1;
	shr.u64 	%rd365, %rd1102, 20;
	and.b64  	%rd366, %rd365, 1;
	add.s64 	%rd367, %rd362, %rd350;
	add.s64 	%rd368, %rd367, %rd364;
	add.s64 	%rd369, %rd368, %rd333;
	add.s64 	%rd370, %rd369, %rd366;
	and.b64  	%rd371, %rd11, 524288;
	setp.eq.s64 	%p85, %rd371, 0;
	and.b64  	%rd372, %rd370, 4294967294;
	setp.eq.s64 	%p86, %rd372, 2;
	setp.eq.s64 	%p87, %rd370, 3;
	selp.u32 	%r92, -1, 0, %p87;
	selp.u32 	%r93, -1, 0, %p86;
	selp.b32 	%r94, %r92, %r93, %p85;
	and.b32  	%r95, %r94, 1;
	setp.eq.b32 	%p88, %r95, 1;
	selp.b64 	%rd373, 524288, 0, %p88;
	or.b64  	%rd374, %rd373, %rd358;
	shr.u64 	%rd375, %rd1097, 21;
	and.b64  	%rd376, %rd375, 1;
	add.s64 	%rd377, %rd360, %rd376;
	add.s64 	%rd378, %rd377, %rd343;
	add.s64 	%rd379, %rd378, %rd348;
	shr.u64 	%rd380, %rd11, 21;
	and.b64  	%rd381, %rd380, 1;
	shr.u64 	%rd382, %rd1102, 21;
	and.b64  	%rd383, %rd382, 1;
	add.s64 	%rd384, %rd379, %rd366;
	add.s64 	%rd385, %rd384, %rd381;
	add.s64 	%rd386, %rd385, %rd350;
	add.s64 	%rd387, %rd386, %rd383;
	and.b64  	%rd388, %rd11, 1048576;
	setp.eq.s64 	%p89, %rd388, 0;
	and.b64  	%rd389, %rd387, 4294967294;
	setp.eq.s64 	%p90, %rd389, 2;
	setp.eq.s64 	%p91, %rd387, 3;
	selp.u32 	%r96, -1, 0, %p91;
	selp.u32 	%r97, -1, 0, %p90;
	selp.b32 	%r98, %r96, %r97, %p89;
	and.b32  	%r99, %r98, 1;
	setp.eq.b32 	%p92, %r99, 1;
	selp.b64 	%rd390, 1048576, 0, %p92;
	or.b64  	%rd391, %rd390, %rd374;
	shr.u64 	%rd392, %rd1097, 22;
	and.b64  	%rd393, %rd392, 1;
	add.s64 	%rd394, %rd377, %rd393;
	add.s64 	%rd395, %rd394, %rd364;
	shr.u64 	%rd396, %rd11, 22;
	and.b64  	%rd397, %rd396, 1;
	shr.u64 	%rd398, %rd1102, 22;
	and.b64  	%rd399, %rd398, 1;
	add.s64 	%rd400, %rd395, %rd383;
	add.s64 	%rd401, %rd400, %rd397;
	add.s64 	%rd402, %rd401, %rd366;
	add.s64 	%rd403, %rd402, %rd399;
	and.b64  	%rd404, %rd11, 2097152;
	setp.eq.s64 	%p93, %rd404, 0;
	and.b64  	%rd405, %rd403, 4294967294;
	setp.eq.s64 	%p94, %rd405, 2;
	setp.eq.s64 	%p95, %rd403, 3;
	selp.u32 	%r100, -1, 0, %p95;
	selp.u32 	%r101, -1, 0, %p94;
	selp.b32 	%r102, %r100, %r101, %p93;
	and.b32  	%r103, %r102, 1;
	setp.eq.b32 	%p96, %r103, 1;
	selp.b64 	%rd406, 2097152, 0, %p96;
	or.b64  	%rd407, %rd406, %rd391;
	shr.u64 	%rd408, %rd1097, 23;
	and.b64  	%rd409, %rd408, 1;
	add.s64 	%rd410, %rd393, %rd409;
	add.s64 	%rd411, %rd410, %rd376;
	add.s64 	%rd412, %rd411, %rd381;
	shr.u64 	%rd413, %rd11, 23;
	and.b64  	%rd414, %rd413, 1;
	shr.u64 	%rd415, %rd1102, 23;
	and.b64  	%rd416, %rd415, 1;
	add.s64 	%rd417, %rd412, %rd399;
	add.s64 	%rd418, %rd417, %rd414;
	add.s64 	%rd419, %rd418, %rd383;
	add.s64 	%rd420, %rd419, %rd416;
	and.b64  	%rd421, %rd11, 4194304;
	setp.eq.s64 	%p97, %rd421, 0;
	and.b64  	%rd422, %rd420, 4294967294;
	setp.eq.s64 	%p98, %rd422, 2;
	setp.eq.s64 	%p99, %rd420, 3;
	selp.u32 	%r104, -1, 0, %p99;
	selp.u32 	%r105, -1, 0, %p98;
	selp.b32 	%r106, %r104, %r105, %p97;
	and.b32  	%r107, %r106, 1;
	setp.eq.b32 	%p100, %r107, 1;
	selp.b64 	%rd423, 4194304, 0, %p100;
	or.b64  	%rd424, %rd423, %rd407;
	shr.u64 	%rd425, %rd1097, 24;
	and.b64  	%rd426, %rd425, 1;
	add.s64 	%rd427, %rd410, %rd426;
	add.s64 	%rd428, %rd427, %rd397;
	shr.u64 	%rd429, %rd11, 24;
	and.b64  	%rd430, %rd429, 1;
	shr.u64 	%rd431, %rd1102, 24;
	and.b64  	%rd432, %rd431, 1;
	add.s64 	%rd433, %rd428, %rd416;
	add.s64 	%rd434, %rd433, %rd430;
	add.s64 	%rd435, %rd434, %rd399;
	add.s64 	%rd436, %rd435, %rd432;
	and.b64  	%rd437, %rd11, 8388608;
	setp.eq.s64 	%p101, %rd437, 0;
	and.b64  	%rd438, %rd436, 4294967294;
	setp.eq.s64 	%p102, %rd438, 2;
	setp.eq.s64 	%p103, %rd436, 3;
	selp.u32 	%r108, -1, 0, %p103;
	selp.u32 	%r109, -1, 0, %p102;
	selp.b32 	%r110, %r108, %r109, %p101;
	and.b32  	%r111, %r110, 1;
	setp.eq.b32 	%p104, %r111, 1;
	selp.b64 	%rd439, 8388608, 0, %p104;
	or.b64  	%rd440, %rd439, %rd424;
	shr.u64 	%rd441, %rd1097, 25;
	and.b64  	%rd442, %rd441, 1;
	add.s64 	%rd443, %rd426, %rd442;
	add.s64 	%rd444, %rd443, %rd409;
	add.s64 	%rd445, %rd444, %rd414;
	shr.u64 	%rd446, %rd11, 25;
	and.b64  	%rd447, %rd446, 1;
	shr.u64 	%rd448, %rd1102, 25;
	and.b64  	%rd449, %rd448, 1;
	add.s64 	%rd450, %rd445, %rd432;
	add.s64 	%rd451, %rd450, %rd447;
	add.s64 	%rd452, %rd451, %rd416;
	add.s64 	%rd453, %rd452, %rd449;
	and.b64  	%rd454, %rd11, 16777216;
	setp.eq.s64 	%p105, %rd454, 0;
	and.b64  	%rd455, %rd453, 4294967294;
	setp.eq.s64 	%p106, %rd455, 2;
	setp.eq.s64 	%p107, %rd453, 3;
	selp.u32 	%r112, -1, 0, %p107;
	selp.u32 	%r113, -1, 0, %p106;
	selp.b32 	%r114, %r112, %r113, %p105;
	and.b32  	%r115, %r114, 1;
	setp.eq.b32 	%p108, %r115, 1;
	selp.b64 	%rd456, 16777216, 0, %p108;
	or.b64  	%rd457, %rd456, %rd440;
	shr.u64 	%rd458, %rd1097, 26;
	and.b64  	%rd459, %rd458, 1;
	add.s64 	%rd460, %rd443, %rd459;
	add.s64 	%rd461, %rd460, %rd430;
	shr.u64 	%rd462, %rd11, 26;
	and.b64  	%rd463, %rd462, 1;
	shr.u64 	%rd464, %rd1102, 26;
	and.b64  	%rd465, %rd464, 1;
	add.s64 	%rd466, %rd461, %rd449;
	add.s64 	%rd467, %rd466, %rd463;
	add.s64 	%rd468, %rd467, %rd432;
	add.s64 	%rd469, %rd468, %rd465;
	and.b64  	%rd470, %rd11, 33554432;
	setp.eq.s64 	%p109, %rd470, 0;
	and.b64  	%rd471, %rd469, 4294967294;
	setp.eq.s64 	%p110, %rd471, 2;
	setp.eq.s64 	%p111, %rd469, 3;
	selp.u32 	%r116, -1, 0, %p111;
	selp.u32 	%r117, -1, 0, %p110;
	selp.b32 	%r118, %r116, %r117, %p109;
	and.b32  	%r119, %r118, 1;
	setp.eq.b32 	%p112, %r119, 1;
	selp.b64 	%rd472, 33554432, 0, %p112;
	or.b64  	%rd473, %rd472, %rd457;
	shr.u64 	%rd474, %rd1097, 27;
	and.b64  	%rd475, %rd474, 1;
	add.s64 	%rd476, %rd459, %rd475;
	add.s64 	%rd477, %rd476, %rd442;
	add.s64 	%rd478, %rd477, %rd447;
	shr.u64 	%rd479, %rd11, 27;
	and.b64  	%rd480, %rd479, 1;
	shr.u64 	%rd481, %rd1102, 27;
	and.b64  	%rd482, %rd481, 1;
	add.s64 	%rd483, %rd478, %rd465;
	add.s64 	%rd484, %rd483, %rd480;
	add.s64 	%rd485, %rd484, %rd449;
	add.s64 	%rd486, %rd485, %rd482;
	and.b64  	%rd487, %rd11, 67108864;
	setp.eq.s64 	%p113, %rd487, 0;
	and.b64  	%rd488, %rd486, 4294967294;
	setp.eq.s64 	%p114, %rd488, 2;
	setp.eq.s64 	%p115, %rd486, 3;
	selp.u32 	%r120, -1, 0, %p115;
	selp.u32 	%r121, -1, 0, %p114;
	selp.b32 	%r122, %r120, %r121, %p113;
	and.b32  	%r123, %r122, 1;
	setp.eq.b32 	%p116, %r123, 1;
	selp.b64 	%rd489, 67108864, 0, %p116;
	or.b64  	%rd490, %rd489, %rd473;
	shr.u64 	%rd491, %rd1097, 28;
	and.b64  	%rd492, %rd491, 1;
	add.s64 	%rd493, %rd476, %rd492;
	add.s64 	%rd494, %rd493, %rd463;
	shr.u64 	%rd495, %rd11, 28;
	and.b64  	%rd496, %rd495, 1;
	shr.u64 	%rd497, %rd1102, 28;
	and.b64  	%rd498, %rd497, 1;
	add.s64 	%rd499, %rd494, %rd482;
	add.s64 	%rd500, %rd499, %rd496;
	add.s64 	%rd501, %rd500, %rd465;
	add.s64 	%rd502, %rd501, %rd498;
	and.b64  	%rd503, %rd11, 134217728;
	setp.eq.s64 	%p117, %rd503, 0;
	and.b64  	%rd504, %rd502, 4294967294;
	setp.eq.s64 	%p118, %rd504, 2;
	setp.eq.s64 	%p119, %rd502, 3;
	selp.u32 	%r124, -1, 0, %p119;
	selp.u32 	%r125, -1, 0, %p118;
	selp.b32 	%r126, %r124, %r125, %p117;
	and.b32  	%r127, %r126, 1;
	setp.eq.b32 	%p120, %r127, 1;
	selp.b64 	%rd505, 134217728, 0, %p120;
	or.b64  	%rd506, %rd505, %rd490;
	shr.u64 	%rd507, %rd1097, 29;
	and.b64  	%rd508, %rd507, 1;
	add.s64 	%rd509, %rd492, %rd508;
	add.s64 	%rd510, %rd509, %rd475;
	add.s64 	%rd511, %rd510, %rd480;
	shr.u64 	%rd512, %rd11, 29;
	and.b64  	%rd513, %rd512, 1;
	shr.u64 	%rd514, %rd1102, 29;
	and.b64  	%rd515, %rd514, 1;
	add.s64 	%rd516, %rd511, %rd498;
	add.s64 	%rd517, %rd516, %rd513;
	add.s64 	%rd518, %rd517, %rd482;
	add.s64 	%rd519, %rd518, %rd515;
	and.b64  	%rd520, %rd11, 268435456;
	setp.eq.s64 	%p121, %rd520, 0;
	and.b64  	%rd521, %rd519, 4294967294;
	setp.eq.s64 	%p122, %rd521, 2;
	setp.eq.s64 	%p123, %rd519, 3;
	selp.u32 	%r128, -1, 0, %p123;
	selp.u32 	%r129, -1, 0, %p122;
	selp.b32 	%r130, %r128, %r129, %p121;
	and.b32  	%r131, %r130, 1;
	setp.eq.b32 	%p124, %r131, 1;
	selp.b64 	%rd522, 268435456, 0, %p124;
	or.b64  	%rd523, %rd522, %rd506;
	shr.u64 	%rd524, %rd1097, 30;
	and.b64  	%rd525, %rd524, 1;
	add.s64 	%rd526, %rd509, %rd525;
	add.s64 	%rd527, %rd526, %rd496;
	shr.u64 	%rd528, %rd11, 30;
	and.b64  	%rd529, %rd528, 1;
	shr.u64 	%rd530, %rd1102, 30;
	and.b64  	%rd531, %rd530, 1;
	add.s64 	%rd532, %rd527, %rd515;
	add.s64 	%rd533, %rd532, %rd529;
	add.s64 	%rd534, %rd533, %rd498;
	add.s64 	%rd535, %rd534, %rd531;
	and.b64  	%rd536, %rd11, 536870912;
	setp.eq.s64 	%p125, %rd536, 0;
	and.b64  	%rd537, %rd535, 4294967294;
	setp.eq.s64 	%p126, %rd537, 2;
	setp.eq.s64 	%p127, %rd535, 3;
	selp.u32 	%r132, -1, 0, %p127;
	selp.u32 	%r133, -1, 0, %p126;
	selp.b32 	%r134, %r132, %r133, %p125;
	and.b32  	%r135, %r134, 1;
	setp.eq.b32 	%p128, %r135, 1;
	selp.b64 	%rd538, 536870912, 0, %p128;
	or.b64  	%rd539, %rd538, %rd523;
	shr.u64 	%rd540, %rd1097, 31;
	and.b64  	%rd541, %rd540, 1;
	add.s64 	%rd542, %rd525, %rd541;
	add.s64 	%rd543, %rd542, %rd508;
	add.s64 	%rd544, %rd543, %rd513;
	shr.u64 	%rd545, %rd11, 31;
	and.b64  	%rd546, %rd545, 1;
	shr.u64 	%rd547, %rd1102, 31;
	and.b64  	%rd548, %rd547, 1;
	add.s64 	%rd549, %rd544, %rd531;
	add.s64 	%rd550, %rd549, %rd546;
	add.s64 	%rd551, %rd550, %rd515;
	add.s64 	%rd552, %rd551, %rd548;
	and.b64  	%rd553, %rd11, 1073741824;
	setp.eq.s64 	%p129, %rd553, 0;
	and.b64  	%rd554, %rd552, 4294967294;
	setp.eq.s64 	%p130, %rd554, 2;
	setp.eq.s64 	%p131, %rd552, 3;
	selp.u32 	%r136, -1, 0, %p131;
	selp.u32 	%r137, -1, 0, %p130;
	selp.b32 	%r138, %r136, %r137, %p129;
	and.b32  	%r139, %r138, 1;
	setp.eq.b32 	%p132, %r139, 1;
	selp.b64 	%rd555, 1073741824, 0, %p132;
	or.b64  	%rd556, %rd555, %rd539;
	shr.u64 	%rd557, %rd1097, 32;
	and.b64  	%rd558, %rd557, 1;
	add.s64 	%rd559, %rd542, %rd558;
	add.s64 	%rd560, %rd559, %rd529;
	shr.u64 	%rd561, %rd11, 32;
	and.b64  	%rd562, %rd561, 1;
	shr.u64 	%rd563, %rd1102, 32;
	and.b64  	%rd564, %rd563, 1;
	add.s64 	%rd565, %rd560, %rd548;
	add.s64 	%rd566, %rd565, %rd562;
	add.s64 	%rd567, %rd566, %rd531;
	add.s64 	%rd568, %rd567, %rd564;
	and.b64  	%rd569, %rd11, 2147483648;
	setp.eq.s64 	%p133, %rd569, 0;
	and.b64  	%rd570, %rd568, 4294967294;
	setp.eq.s64 	%p134, %rd570, 2;
	setp.eq.s64 	%p135, %rd568, 3;
	selp.u32 	%r140, -1, 0, %p135;
	selp.u32 	%r141, -1, 0, %p134;
	selp.b32 	%r142, %r140, %r141, %p133;
	and.b32  	%r143, %r142, 1;
	setp.eq.b32 	%p136, %r143, 1;
	selp.b64 	%rd571, 2147483648, 0, %p136;
	or.b64  	%rd572, %rd571, %rd556;
	shr.u64 	%rd573, %rd1097, 33;
	and.b64  	%rd574, %rd573, 1;
	add.s64 	%rd575, %rd558, %rd574;
	add.s64 	%rd576, %rd575, %rd541;
	add.s64 	%rd577, %rd576, %rd546;
	shr.u64 	%rd578, %rd11, 33;
	and.b64  	%rd579, %rd578, 1;
	shr.u64 	%rd580, %rd1102, 33;
	and.b64  	%rd581, %rd580, 1;
	add.s64 	%rd582, %rd577, %rd564;
	add.s64 	%rd583, %rd582, %rd579;
	add.s64 	%rd584, %rd583, %rd548;
	add.s64 	%rd585, %rd584, %rd581;
	and.b64  	%rd586, %rd11, 4294967296;
	setp.eq.s64 	%p137, %rd586, 0;
	and.b64  	%rd587, %rd585, 4294967294;
	setp.eq.s64 	%p138, %rd587, 2;
	setp.eq.s64 	%p139, %rd585, 3;
	selp.u32 	%r144, -1, 0, %p139;
	selp.u32 	%r145, -1, 0, %p138;
	selp.b32 	%r146, %r144, %r145, %p137;
	and.b32  	%r147, %r146, 1;
	setp.eq.b32 	%p140, %r147, 1;
	selp.b64 	%rd588, 4294967296, 0, %p140;
	or.b64  	%rd589, %rd588, %rd572;
	shr.u64 	%rd590, %rd1097, 34;
	and.b64  	%rd591, %rd590, 1;
	add.s64 	%rd592, %rd575, %rd591;
	add.s64 	%rd593, %rd592, %rd562;
	shr.u64 	%rd594, %rd11, 34;
	and.b64  	%rd595, %rd594, 1;
	shr.u64 	%rd596, %rd1102, 34;
	and.b64  	%rd597, %rd596, 1;
	add.s64 	%rd598, %rd593, %rd581;
	add.s64 	%rd599, %rd598, %rd595;
	add.s64 	%rd600, %rd599, %rd564;
	add.s64 	%rd601, %rd600, %rd597;
	and.b64  	%rd602, %rd11, 8589934592;
	setp.eq.s64 	%p141, %rd602, 0;
	and.b64  	%rd603, %rd601, 4294967294;
	setp.eq.s64 	%p142, %rd603, 2;
	setp.eq.s64 	%p143, %rd601, 3;
	selp.u32 	%r148, -1, 0, %p143;
	selp.u32 	%r149, -1, 0, %p142;
	selp.b32 	%r150, %r148, %r149, %p141;
	and.b32  	%r151, %r150, 1;
	setp.eq.b32 	%p144, %r151, 1;
	selp.b64 	%rd604, 8589934592, 0, %p144;
	or.b64  	%rd605, %rd604, %rd589;
	shr.u64 	%rd606, %rd1097, 35;
	and.b64  	%rd607, %rd606, 1;
	add.s64 	%rd608, %rd591, %rd607;
	add.s64 	%rd609, %rd608, %rd574;
	add.s64 	%rd610, %rd609, %rd579;
	shr.u64 	%rd611, %rd11, 35;
	and.b64  	%rd612, %rd611, 1;
	shr.u64 	%rd613, %rd1102, 35;
	and.b64  	%rd614, %rd613, 1;
	add.s64 	%rd615, %rd610, %rd597;
	add.s64 	%rd616, %rd615, %rd612;
	add.s64 	%rd617, %rd616, %rd581;
	add.s64 	%rd618, %rd617, %rd614;
	and.b64  	%rd619, %rd11, 17179869184;
	setp.eq.s64 	%p145, %rd619, 0;
	and.b64  	%rd620, %rd618, 4294967294;
	setp.eq.s64 	%p146, %rd620, 2;
	setp.eq.s64 	%p147, %rd618, 3;
	selp.u32 	%r152, -1, 0, %p147;
	selp.u32 	%r153, -1, 0, %p146;
	selp.b32 	%r154, %r152, %r153, %p145;
	and.b32  	%r155, %r154, 1;
	setp.eq.b32 	%p148, %r155, 1;
	selp.b64 	%rd621, 17179869184, 0, %p148;
	or.b64  	%rd622, %rd621, %rd605;
	shr.u64 	%rd623, %rd1097, 36;
	and.b64  	%rd624, %rd623, 1;
	add.s64 	%rd625, %rd608, %rd624;
	add.s64 	%rd626, %rd625, %rd595;
	shr.u64 	%rd627, %rd11, 36;
	and.b64  	%rd628, %rd627, 1;
	shr.u64 	%rd629, %rd1102, 36;
	and.b64  	%rd630, %rd629, 1;
	add.s64 	%rd631, %rd626, %rd614;
	add.s64 	%rd632, %rd631, %rd628;
	add.s64 	%rd633, %rd632, %rd597;
	add.s64 	%rd634, %rd633, %rd630;
	and.b64  	%rd635, %rd11, 34359738368;
	setp.eq.s64 	%p149, %rd635, 0;
	and.b64  	%rd636, %rd634, 4294967294;
	setp.eq.s64 	%p150, %rd636, 2;
	setp.eq.s64 	%p151, %rd634, 3;
	selp.u32 	%r156, -1, 0, %p151;
	selp.u32 	%r157, -1, 0, %p150;
	selp.b32 	%r158, %r156, %r157, %p149;
	and.b32  	%r159, %r158, 1;
	setp.eq.b32 	%p152, %r159, 1;
	selp.b64 	%rd637, 34359738368, 0, %p152;
	or.b64  	%rd638, %rd637, %rd622;
	shr.u64 	%rd639, %rd1097, 37;
	and.b64  	%rd640, %rd639, 1;
	add.s64 	%rd641, %rd624, %rd640;
	add.s64 	%rd642, %rd641, %rd607;
	add.s64 	%rd643, %rd642, %rd612;
	shr.u64 	%rd644, %rd11, 37;
	and.b64  	%rd645, %rd644, 1;
	shr.u64 	%rd646, %rd1102, 37;
	and.b64  	%rd647, %rd646, 1;
	add.s64 	%rd648, %rd643, %rd630;
	add.s64 	%rd649, %rd648, %rd645;
	add.s64 	%rd650, %rd649, %rd614;
	add.s64 	%rd651, %rd650, %rd647;
	and.b64  	%rd652, %rd11, 68719476736;
	setp.eq.s64 	%p153, %rd652, 0;
	and.b64  	%rd653, %rd651, 4294967294;
	setp.eq.s64 	%p154, %rd653, 2;
	setp.eq.s64 	%p155, %rd651, 3;
	selp.u32 	%r160, -1, 0, %p155;
	selp.u32 	%r161, -1, 0, %p154;
	selp.b32 	%r162, %r160, %r161, %p153;
	and.b32  	%r163, %r162, 1;
	setp.eq.b32 	%p156, %r163, 1;
	selp.b64 	%rd654, 68719476736, 0, %p156;
	or.b64  	%rd655, %rd654, %rd638;
	shr.u64 	%rd656, %rd1097, 38;
	and.b64  	%rd657, %rd656, 1;
	add.s64 	%rd658, %rd641, %rd657;
	add.s64 	%rd659, %rd658, %rd628;
	shr.u64 	%rd660, %rd11, 38;
	and.b64  	%rd661, %rd660, 1;
	shr.u64 	%rd662, %rd1102, 38;
	and.b64  	%rd663, %rd662, 1;
	add.s64 	%rd664, %rd659, %rd647;
	add.s64 	%rd665, %rd664, %rd661;
	add.s64 	%rd666, %rd665, %rd630;
	add.s64 	%rd667, %rd666, %rd663;
	and.b64  	%rd668, %rd11, 137438953472;
	setp.eq.s64 	%p157, %rd668, 0;
	and.b64  	%rd669, %rd667, 4294967294;
	setp.eq.s64 	%p158, %rd669, 2;
	setp.eq.s64 	%p159, %rd667, 3;
	selp.u32 	%r164, -1, 0, %p159;
	selp.u32 	%r165, -1, 0, %p158;
	selp.b32 	%r166, %r164, %r165, %p157;
	and.b32  	%r167, %r166, 1;
	setp.eq.b32 	%p160, %r167, 1;
	selp.b64 	%rd670, 137438953472, 0, %p160;
	or.b64  	%rd671, %rd670, %rd655;
	shr.u64 	%rd672, %rd1097, 39;
	and.b64  	%rd673, %rd672, 1;
	add.s64 	%rd674, %rd657, %rd673;
	add.s64 	%rd675, %rd674, %rd640;
	add.s64 	%rd676, %rd675, %rd645;
	shr.u64 	%rd677, %rd11, 39;
	and.b64  	%rd678, %rd677, 1;
	shr.u64 	%rd679, %rd1102, 39;
	and.b64  	%rd680, %rd679, 1;
	add.s64 	%rd681, %rd676, %rd663;
	add.s64 	%rd682, %rd681, %rd678;
	add.s64 	%rd683, %rd682, %rd647;
	add.s64 	%rd684, %rd683, %rd680;
	and.b64  	%rd685, %rd11, 274877906944;
	setp.eq.s64 	%p161, %rd685, 0;
	and.b64  	%rd686, %rd684, 4294967294;
	setp.eq.s64 	%p162, %rd686, 2;
	setp.eq.s64 	%p163, %rd684, 3;
	selp.u32 	%r168, -1, 0, %p163;
	selp.u32 	%r169, -1, 0, %p162;
	selp.b32 	%r170, %r168, %r169, %p161;
	and.b32  	%r171, %r170, 1;
	setp.eq.b32 	%p164, %r171, 1;
	selp.b64 	%rd687, 274877906944, 0, %p164;
	or.b64  	%rd688, %rd687, %rd671;
	shr.u64 	%rd689, %rd1097, 40;
	and.b64  	%rd690, %rd689, 1;
	add.s64 	%rd691, %rd674, %rd690;
	add.s64 	%rd692, %rd691, %rd661;
	shr.u64 	%rd693, %rd11, 40;
	and.b64  	%rd694, %rd693, 1;
	shr.u64 	%rd695, %rd1102, 40;
	and.b64  	%rd696, %rd695, 1;
	add.s64 	%rd697, %rd692, %rd680;
	add.s64 	%rd698, %rd697, %rd694;
	add.s64 	%rd699, %rd698, %rd663;
	add.s64 	%rd700, %rd699, %rd696;
	and.b64  	%rd701, %rd11, 549755813888;
	setp.eq.s64 	%p165, %rd701, 0;
	and.b64  	%rd702, %rd700, 4294967294;
	setp.eq.s64 	%p166, %rd702, 2;
	setp.eq.s64 	%p167, %rd700, 3;
	selp.u32 	%r172, -1, 0, %p167;
	selp.u32 	%r173, -1, 0, %p166;
	selp.b32 	%r174, %r172, %r173, %p165;
	and.b32  	%r175, %r174, 1;
	setp.eq.b32 	%p168, %r175, 1;
	selp.b64 	%rd703, 549755813888, 0, %p168;
	or.b64  	%rd704, %rd703, %rd688;
	shr.u64 	%rd705, %rd1097, 41;
	and.b64  	%rd706, %rd705, 1;
	add.s64 	%rd707, %rd690, %rd706;
	add.s64 	%rd708, %rd707, %rd673;
	add.s64 	%rd709, %rd708, %rd678;
	shr.u64 	%rd710, %rd11, 41;
	and.b64  	%rd711, %rd710, 1;
	shr.u64 	%rd712, %rd1102, 41;
	and.b64  	%rd713, %rd712, 1;
	add.s64 	%rd714, %rd709, %rd696;
	add.s64 	%rd715, %rd714, %rd711;
	add.s64 	%rd716, %rd715, %rd680;
	add.s64 	%rd717, %rd716, %rd713;
	and.b64  	%rd718, %rd11, 1099511627776;
	setp.eq.s64 	%p169, %rd718, 0;
	and.b64  	%rd719, %rd717, 4294967294;
	setp.eq.s64 	%p170, %rd719, 2;
	setp.eq.s64 	%p171, %rd717, 3;
	selp.u32 	%r176, -1, 0, %p171;
	selp.u32 	%r177, -1, 0, %p170;
	selp.b32 	%r178, %r176, %r177, %p169;
	and.b32  	%r179, %r178, 1;
	setp.eq.b32 	%p172, %r179, 1;
	selp.b64 	%rd720, 1099511627776, 0, %p172;
	or.b64  	%rd721, %rd720, %rd704;
	shr.u64 	%rd722, %rd1097, 42;
	and.b64  	%rd723, %rd722, 1;
	add.s64 	%rd724, %rd707, %rd723;
	add.s64 	%rd725, %rd724, %rd694;
	shr.u64 	%rd726, %rd11, 42;
	and.b64  	%rd727, %rd726, 1;
	shr.u64 	%rd728, %rd1102, 42;
	and.b64  	%rd729, %rd728, 1;
	add.s64 	%rd730, %rd725, %rd713;
	add.s64 	%rd731, %rd730, %rd727;
	add.s64 	%rd732, %rd731, %rd696;
	add.s64 	%rd733, %rd732, %rd729;
	and.b64  	%rd734, %rd11, 2199023255552;
	setp.eq.s64 	%p173, %rd734, 0;
	and.b64  	%rd735, %rd733, 4294967294;
	setp.eq.s64 	%p174, %rd735, 2;
	setp.eq.s64 	%p175, %rd733, 3;
	selp.u32 	%r180, -1, 0, %p175;
	selp.u32 	%r181, -1, 0, %p174;
	selp.b32 	%r182, %r180, %r181, %p173;
	and.b32  	%r183, %r182, 1;
	setp.eq.b32 	%p176, %r183, 1;
	selp.b64 	%rd736, 2199023255552, 0, %p176;
	or.b64  	%rd737, %rd736, %rd721;
	shr.u64 	%rd738, %rd1097, 43;
	and.b64  	%rd739, %rd738, 1;
	add.s64 	%rd740, %rd723, %rd739;
	add.s64 	%rd741, %rd740, %rd706;
	add.s64 	%rd742, %rd741, %rd711;
	shr.u64 	%rd743, %rd11, 43;
	and.b64  	%rd744, %rd743, 1;
	shr.u64 	%rd745, %rd1102, 43;
	and.b64  	%rd746, %rd745, 1;
	add.s64 	%rd747, %rd742, %rd729;
	add.s64 	%rd748, %rd747, %rd744;
	add.s64 	%rd749, %rd748, %rd713;
	add.s64 	%rd750, %rd749, %rd746;
	and.b64  	%rd751, %rd11, 4398046511104;
	setp.eq.s64 	%p177, %rd751, 0;
	and.b64  	%rd752, %rd750, 4294967294;
	setp.eq.s64 	%p178, %rd752, 2;
	setp.eq.s64 	%p179, %rd750, 3;
	selp.u32 	%r184, -1, 0, %p179;
	selp.u32 	%r185, -1, 0, %p178;
	selp.b32 	%r186, %r184, %r185, %p177;
	and.b32  	%r187, %r186, 1;
	setp.eq.b32 	%p180, %r187, 1;
	selp.b64 	%rd753, 4398046511104, 0, %p180;
	or.b64  	%rd754, %rd753, %rd737;
	shr.u64 	%rd755, %rd1097, 44;
	and.b64  	%rd756, %rd755, 1;
	add.s64 	%rd757, %rd740, %rd756;
	add.s64 	%rd758, %rd757, %rd727;
	shr.u64 	%rd759, %rd11, 44;
	and.b64  	%rd760, %rd759, 1;
	shr.u64 	%rd761, %rd1102, 44;
	and.b64  	%rd762, %rd761, 1;
	add.s64 	%rd763, %rd758, %rd746;
	add.s64 	%rd764, %rd763, %rd760;
	add.s64 	%rd765, %rd764, %rd729;
	add.s64 	%rd766, %rd765, %rd762;
	and.b64  	%rd767, %rd11, 8796093022208;
	setp.eq.s64 	%p181, %rd767, 0;
	and.b64  	%rd768, %rd766, 4294967294;
	setp.eq.s64 	%p182, %rd768, 2;
	setp.eq.s64 	%p183, %rd766, 3;
	selp.u32 	%r188, -1, 0, %p183;
	selp.u32 	%r189, -1, 0, %p182;
	selp.b32 	%r190, %r188, %r189, %p181;
	and.b32  	%r191, %r190, 1;
	setp.eq.b32 	%p184, %r191, 1;
	selp.b64 	%rd769, 8796093022208, 0, %p184;
	or.b64  	%rd770, %rd769, %rd754;
	shr.u64 	%rd771, %rd1097, 45;
	and.b64  	%rd772, %rd771, 1;
	add.s64 	%rd773, %rd756, %rd772;
	add.s64 	%rd774, %rd773, %rd739;
	add.s64 	%rd775, %rd774, %rd744;
	shr.u64 	%rd776, %rd11, 45;
	and.b64  	%rd777, %rd776, 1;
	shr.u64 	%rd778, %rd1102, 45;
	and.b64  	%rd779, %rd778, 1;
	add.s64 	%rd780, %rd775, %rd762;
	add.s64 	%rd781, %rd780, %rd777;
	add.s64 	%rd782, %rd781, %rd746;
	add.s64 	%rd783, %rd782, %rd779;
	and.b64  	%rd784, %rd11, 17592186044416;
	setp.eq.s64 	%p185, %rd784, 0;
	and.b64  	%rd785, %rd783, 4294967294;
	setp.eq.s64 	%p186, %rd785, 2;
	setp.eq.s64 	%p187, %rd783, 3;
	selp.u32 	%r192, -1, 0, %p187;
	selp.u32 	%r193, -1, 0, %p186;
	selp.b32 	%r194, %r192, %r193, %p185;
	and.b32  	%r195, %r194, 1;
	setp.eq.b32 	%p188, %r195, 1;
	selp.b64 	%rd786, 17592186044416, 0, %p188;
	or.b64  	%rd787, %rd786, %rd770;
	shr.u64 	%rd788, %rd1097, 46;
	and.b64  	%rd789, %rd788, 1;
	add.s64 	%rd790, %rd773, %rd789;
	add.s64 	%rd791, %rd790, %rd760;
	shr.u64 	%rd792, %rd11, 46;
	and.b64  	%rd793, %rd792, 1;
	shr.u64 	%rd794, %rd1102, 46;
	and.b64  	%rd795, %rd794, 1;
	add.s64 	%rd796, %rd791, %rd779;
	add.s64 	%rd797, %rd796, %rd793;
	add.s64 	%rd798, %rd797, %rd762;
	add.s64 	%rd799, %rd798, %rd795;
	and.b64  	%rd800, %rd11, 35184372088832;
	setp.eq.s64 	%p189, %rd800, 0;
	and.b64  	%rd801, %rd799, 4294967294;
	setp.eq.s64 	%p190, %rd801, 2;
	setp.eq.s64 	%p191, %rd799, 3;
	selp.u32 	%r196, -1, 0, %p191;
	selp.u32 	%r197, -1, 0, %p190;
	selp.b32 	%r198, %r196, %r197, %p189;
	and.b32  	%r199, %r198, 1;
	setp.eq.b32 	%p192, %r199, 1;
	selp.b64 	%rd802, 35184372088832, 0, %p192;
	or.b64  	%rd803, %rd802, %rd787;
	shr.u64 	%rd804, %rd1097, 47;
	and.b64  	%rd805, %rd804, 1;
	add.s64 	%rd806, %rd789, %rd805;
	add.s64 	%rd807, %rd806, %rd772;
	add.s64 	%rd808, %rd807, %rd777;
	shr.u64 	%rd809, %rd11, 47;
	and.b64  	%rd810, %rd809, 1;
	shr.u64 	%rd811, %rd1102, 47;
	and.b64  	%rd812, %rd811, 1;
	add.s64 	%rd813, %rd808, %rd795;
	add.s64 	%rd814, %rd813, %rd810;
	add.s64 	%rd815, %rd814, %rd779;
	add.s64 	%rd816, %rd815, %rd812;
	and.b64  	%rd817, %rd11, 70368744177664;
	setp.eq.s64 	%p193, %rd817, 0;
	and.b64  	%rd818, %rd816, 4294967294;
	setp.eq.s64 	%p194, %rd818, 2;
	setp.eq.s64 	%p195, %rd816, 3;
	selp.u32 	%r200, -1, 0, %p195;
	selp.u32 	%r201, -1, 0, %p194;
	selp.b32 	%r202, %r200, %r201, %p193;
	and.b32  	%r203, %r202, 1;
	setp.eq.b32 	%p196, %r203, 1;
	selp.b64 	%rd819, 70368744177664, 0, %p196;
	or.b64  	%rd820, %rd819, %rd803;
	shr.u64 	%rd821, %rd1097, 48;
	and.b64  	%rd822, %rd821, 1;
	add.s64 	%rd823, %rd806, %rd822;
	add.s64 	%rd824, %rd823, %rd793;
	shr.u64 	%rd825, %rd11, 48;
	and.b64  	%rd826, %rd825, 1;
	shr.u64 	%rd827, %rd1102, 48;
	and.b64  	%rd828, %rd827, 1;
	add.s64 	%rd829, %rd824, %rd812;
	add.s64 	%rd830, %rd829, %rd826;
	add.s64 	%rd831, %rd830, %rd795;
	add.s64 	%rd832, %rd831, %rd828;
	and.b64  	%rd833, %rd11, 140737488355328;
	setp.eq.s64 	%p197, %rd833, 0;
	and.b64  	%rd834, %rd832, 4294967294;
	setp.eq.s64 	%p198, %rd834, 2;
	setp.eq.s64 	%p199, %rd832, 3;
	selp.u32 	%r204, -1, 0, %p199;
	selp.u32 	%r205, -1, 0, %p198;
	selp.b32 	%r206, %r204, %r205, %p197;
	and.b32  	%r207, %r206, 1;
	setp.eq.b32 	%p200, %r207, 1;
	selp.b64 	%rd835, 140737488355328, 0, %p200;
	or.b64  	%rd836, %rd835, %rd820;
	shr.u64 	%rd837, %rd1097, 49;
	and.b64  	%rd838, %rd837, 1;
	add.s64 	%rd839, %rd822, %rd838;
	add.s64 	%rd840, %rd839, %rd805;
	add.s64 	%rd841, %rd840, %rd810;
	shr.u64 	%rd842, %rd11, 49;
	and.b64  	%rd843, %rd842, 1;
	shr.u64 	%rd844, %rd1102, 49;
	and.b64  	%rd845, %rd844, 1;
	add.s64 	%rd846, %rd841, %rd828;
	add.s64 	%rd847, %rd846, %rd843;
	add.s64 	%rd848, %rd847, %rd812;
	add.s64 	%rd849, %rd848, %rd845;
	and.b64  	%rd850, %rd11, 281474976710656;
	setp.eq.s64 	%p201, %rd850, 0;
	and.b64  	%rd851, %rd849, 4294967294;
	setp.eq.s64 	%p202, %rd851, 2;
	setp.eq.s64 	%p203, %rd849, 3;
	selp.u32 	%r208, -1, 0, %p203;
	selp.u32 	%r209, -1, 0, %p202;
	selp.b32 	%r210, %r208, %r209, %p201;
	and.b32  	%r211, %r210, 1;
	setp.eq.b32 	%p204, %r211, 1;
	selp.b64 	%rd852, 281474976710656, 0, %p204;
	or.b64  	%rd853, %rd852, %rd836;
	shr.u64 	%rd854, %rd1097, 50;
	and.b64  	%rd855, %rd854, 1;
	add.s64 	%rd856, %rd839, %rd855;
	add.s64 	%rd857, %rd856, %rd826;
	shr.u64 	%rd858, %rd11, 50;
	and.b64  	%rd859, %rd858, 1;
	shr.u64 	%rd860, %rd1102, 50;
	and.b64  	%rd861, %rd860, 1;
	add.s64 	%rd862, %rd857, %rd845;
	add.s64 	%rd863, %rd862, %rd859;
	add.s64 	%rd864, %rd863, %rd828;
	add.s64 	%rd865, %rd864, %rd861;
	and.b64  	%rd866, %rd11, 562949953421312;
	setp.eq.s64 	%p205, %rd866, 0;
	and.b64  	%rd867, %rd865, 4294967294;
	setp.eq.s64 	%p206, %rd867, 2;
	setp.eq.s64 	%p207, %rd865, 3;
	selp.u32 	%r212, -1, 0, %p207;
	selp.u32 	%r213, -1, 0, %p206;
	selp.b32 	%r214, %r212, %r213, %p205;
	and.b32  	%r215, %r214, 1;
	setp.eq.b32 	%p208, %r215, 1;
	selp.b64 	%rd868, 562949953421312, 0, %p208;
	or.b64  	%rd869, %rd868, %rd853;
	shr.u64 	%rd870, %rd1097, 51;
	and.b64  	%rd871, %rd870, 1;
	add.s64 	%rd872, %rd855, %rd871;
	add.s64 	%rd873, %rd872, %rd838;
	add.s64 	%rd874, %rd873, %rd843;
	shr.u64 	%rd875, %rd11, 51;
	and.b64  	%rd876, %rd875, 1;
	shr.u64 	%rd877, %rd1102, 51;
	and.b64  	%rd878, %rd877, 1;
	add.s64 	%rd879, %rd874, %rd861;
	add.s64 	%rd880, %rd879, %rd876;
	add.s64 	%rd881, %rd880, %rd845;
	add.s64 	%rd882, %rd881, %rd878;
	and.b64  	%rd883, %rd11, 1125899906842624;
	setp.eq.s64 	%p209, %rd883, 0;
	and.b64  	%rd884, %rd882, 4294967294;
	setp.eq.s64 	%p210, %rd884, 2;
	setp.eq.s64 	%p211, %rd882, 3;
	selp.u32 	%r216, -1, 0, %p211;
	selp.u32 	%r217, -1, 0, %p210;
	selp.b32 	%r218, %r216, %r217, %p209;
	and.b32  	%r219, %r218, 1;
	setp.eq.b32 	%p212, %r219, 1;
	selp.b64 	%rd885, 1125899906842624, 0, %p212;
	or.b64  	%rd886, %rd885, %rd869;
	shr.u64 	%rd887, %rd1097, 52;
	and.b64  	%rd888, %rd887, 1;
	add.s64 	%rd889, %rd872, %rd888;
	add.s64 	%rd890, %rd889, %rd859;
	shr.u64 	%rd891, %rd11, 52;
	and.b64  	%rd892, %rd891, 1;
	shr.u64 	%rd893, %rd1102, 52;
	and.b64  	%rd894, %rd893, 1;
	add.s64 	%rd895, %rd890, %rd878;
	add.s64 	%rd896, %rd895, %rd892;
	add.s64 	%rd897, %rd896, %rd861;
	add.s64 	%rd898, %rd897, %rd894;
	and.b64  	%rd899, %rd11, 2251799813685248;
	setp.eq.s64 	%p213, %rd899, 0;
	and.b64  	%rd900, %rd898, 4294967294;
	setp.eq.s64 	%p214, %rd900, 2;
	setp.eq.s64 	%p215, %rd898, 3;
	selp.u32 	%r220, -1, 0, %p215;
	selp.u32 	%r221, -1, 0, %p214;
	selp.b32 	%r222, %r220, %r221, %p213;
	and.b32  	%r223, %r222, 1;
	setp.eq.b32 	%p216, %r223, 1;
	selp.b64 	%rd901, 2251799813685248, 0, %p216;
	or.b64  	%rd902, %rd901, %rd886;
	shr.u64 	%rd903, %rd1097, 53;
	and.b64  	%rd904, %rd903, 1;
	add.s64 	%rd905, %rd888, %rd904;
	add.s64 	%rd906, %rd905, %rd871;
	add.s64 	%rd907, %rd906, %rd876;
	shr.u64 	%rd908, %rd11, 53;
	and.b64  	%rd909, %rd908, 1;
	shr.u64 	%rd910, %rd1102, 53;
	and.b64  	%rd911, %rd910, 1;
	add.s64 	%rd912, %rd907, %rd894;
	add.s64 	%rd913, %rd912, %rd909;
	add.s64 	%rd914, %rd913, %rd878;
	add.s64 	%rd915, %rd914, %rd911;
	and.b64  	%rd916, %rd11, 4503599627370496;
	setp.eq.s64 	%p217, %rd916, 0;
	and.b64  	%rd917, %rd915, 4294967294;
	setp.eq.s64 	%p218, %rd917, 2;
	setp.eq.s64 	%p219, %rd915, 3;
	selp.u32 	%r224, -1, 0, %p219;
	selp.u32 	%r225, -1, 0, %p218;
	selp.b32 	%r226, %r224, %r225, %p217;
	and.b32  	%r227, %r226, 1;
	setp.eq.b32 	%p220, %r227, 1;
	selp.b64 	%rd918, 4503599627370496, 0, %p220;
	or.b64  	%rd919, %rd918, %rd902;
	shr.u64 	%rd920, %rd1097, 54;
	and.b64  	%rd921, %rd920, 1;
	add.s64 	%rd922, %rd905, %rd921;
	add.s64 	%rd923, %rd922, %rd892;
	shr.u64 	%rd924, %rd11, 54;
	and.b64  	%rd925, %rd924, 1;
	shr.u64 	%rd926, %rd1102, 54;
	and.b64  	%rd927, %rd926, 1;
	add.s64 	%rd928, %rd923, %rd911;
	add.s64 	%rd929, %rd928, %rd925;
	add.s64 	%rd930, %rd929, %rd894;
	add.s64 	%rd931, %rd930, %rd927;
	and.b64  	%rd932, %rd11, 9007199254740992;
	setp.eq.s64 	%p221, %rd932, 0;
	and.b64  	%rd933, %rd931, 4294967294;
	setp.eq.s64 	%p222, %rd933, 2;
	setp.eq.s64 	%p223, %rd931, 3;
	selp.u32 	%r228, -1, 0, %p223;
	selp.u32 	%r229, -1, 0, %p222;
	selp.b32 	%r230, %r228, %r229, %p221;
	and.b32  	%r231, %r230, 1;
	setp.eq.b32 	%p224, %r231, 1;
	selp.b64 	%rd934, 9007199254740992, 0, %p224;
	or.b64  	%rd935, %rd934, %rd919;
	shr.u64 	%rd936, %rd1097, 55;
	and.b64  	%rd937, %rd936, 1;
	add.s64 	%rd938, %rd921, %rd937;
	add.s64 	%rd939, %rd938, %rd904;
	add.s64 	%rd940, %rd939, %rd909;
	shr.u64 	%rd941, %rd11, 55;
	and.b64  	%rd942, %rd941, 1;
	shr.u64 	%rd943, %rd1102, 55;
	and.b64  	%rd944, %rd943, 1;
	add.s64 	%rd945, %rd940, %rd927;
	add.s64 	%rd946, %rd945, %rd942;
	add.s64 	%rd947, %rd946, %rd911;
	add.s64 	%rd948, %rd947, %rd944;
	and.b64  	%rd949, %rd11, 18014398509481984;
	setp.eq.s64 	%p225, %rd949, 0;
	and.b64  	%rd950, %rd948, 4294967294;
	setp.eq.s64 	%p226, %rd950, 2;
	setp.eq.s64 	%p227, %rd948, 3;
	selp.u32 	%r232, -1, 0, %p227;
	selp.u32 	%r233, -1, 0, %p226;
	selp.b32 	%r234, %r232, %r233, %p225;
	and.b32  	%r235, %r234, 1;
	setp.eq.b32 	%p228, %r235, 1;
	selp.b64 	%rd951, 18014398509481984, 0, %p228;
	or.b64  	%rd952, %rd951, %rd935;
	shr.u64 	%rd953, %rd1097, 56;
	and.b64  	%rd954, %rd953, 1;
	add.s64 	%rd955, %rd938, %rd954;
	add.s64 	%rd956, %rd955, %rd925;
	shr.u64 	%rd957, %rd11, 56;
	and.b64  	%rd958, %rd957, 1;
	shr.u64 	%rd959, %rd1102, 56;
	and.b64  	%rd960, %rd959, 1;
	add.s64 	%rd961, %rd956, %rd944;
	add.s64 	%rd962, %rd961, %rd958;
	add.s64 	%rd963, %rd962, %rd927;
	add.s64 	%rd964, %rd963, %rd960;
	and.b64  	%rd965, %rd11, 36028797018963968;
	setp.eq.s64 	%p229, %rd965, 0;
	and.b64  	%rd966, %rd964, 4294967294;
	setp.eq.s64 	%p230, %rd966, 2;
	setp.eq.s64 	%p231, %rd964, 3;
	selp.u32 	%r236, -1, 0, %p231;
	selp.u32 	%r237, -1, 0, %p230;
	selp.b32 	%r238, %r236, %r237, %p229;
	and.b32  	%r239, %r238, 1;
	setp.eq.b32 	%p232, %r239, 1;
	selp.b64 	%rd967, 36028797018963968, 0, %p232;
	or.b64  	%rd968, %rd967, %rd952;
	shr.u64 	%rd969, %rd1097, 57;
	and.b64  	%rd970, %rd969, 1;
	add.s64 	%rd971, %rd954, %rd970;
	add.s64 	%rd972, %rd971, %rd937;
	add.s64 	%rd973, %rd972, %rd942;
	shr.u64 	%rd974, %rd11, 57;
	and.b64  	%rd975, %rd974, 1;
	shr.u64 	%rd976, %rd1102, 57;
	and.b64  	%rd977, %rd976, 1;
	add.s64 	%rd978, %rd973, %rd960;
	add.s64 	%rd979, %rd978, %rd975;
	add.s64 	%rd980, %rd979, %rd944;
	add.s64 	%rd981, %rd980, %rd977;
	and.b64  	%rd982, %rd11, 72057594037927936;
	setp.eq.s64 	%p233, %rd982, 0;
	and.b64  	%rd983, %rd981, 4294967294;
	setp.eq.s64 	%p234, %rd983, 2;
	setp.eq.s64 	%p235, %rd981, 3;
	selp.u32 	%r240, -1, 0, %p235;
	selp.u32 	%r241, -1, 0, %p234;
	selp.b32 	%r242, %r240, %r241, %p233;
	and.b32  	%r243, %r242, 1;
	setp.eq.b32 	%p236, %r243, 1;
	selp.b64 	%rd984, 72057594037927936, 0, %p236;
	or.b64  	%rd985, %rd984, %rd968;
	shr.u64 	%rd986, %rd1097, 58;
	and.b64  	%rd987, %rd986, 1;
	add.s64 	%rd988, %rd971, %rd987;
	add.s64 	%rd989, %rd988, %rd958;
	shr.u64 	%rd990, %rd11, 58;
	and.b64  	%rd991, %rd990, 1;
	shr.u64 	%rd992, %rd1102, 58;
	and.b64  	%rd993, %rd992, 1;
	add.s64 	%rd994, %rd989, %rd977;
	add.s64 	%rd995, %rd994, %rd991;
	add.s64 	%rd996, %rd995, %rd960;
	add.s64 	%rd997, %rd996, %rd993;
	and.b64  	%rd998, %rd11, 144115188075855872;
	setp.eq.s64 	%p237, %rd998, 0;
	and.b64  	%rd999, %rd997, 4294967294;
	setp.eq.s64 	%p238, %rd999, 2;
	setp.eq.s64 	%p239, %rd997, 3;
	selp.u32 	%r244, -1, 0, %p239;
	selp.u32 	%r245, -1, 0, %p238;
	selp.b32 	%r246, %r244, %r245, %p237;
	and.b32  	%r247, %r246, 1;
	setp.eq.b32 	%p240, %r247, 1;
	selp.b64 	%rd1000, 144115188075855872, 0, %p240;
	or.b64  	%rd1001, %rd1000, %rd985;
	shr.u64 	%rd1002, %rd1097, 59;
	and.b64  	%rd1003, %rd1002, 1;
	add.s64 	%rd1004, %rd987, %rd1003;
	add.s64 	%rd1005, %rd1004, %rd970;
	add.s64 	%rd1006, %rd1005, %rd975;
	shr.u64 	%rd1007, %rd11, 59;
	and.b64  	%rd1008, %rd1007, 1;
	shr.u64 	%rd1009, %rd1102, 59;
	and.b64  	%rd1010, %rd1009, 1;
	add.s64 	%rd1011, %rd1006, %rd993;
	add.s64 	%rd1012, %rd1011, %rd1008;
	add.s64 	%rd1013, %rd1012, %rd977;
	add.s64 	%rd1014, %rd1013, %rd1010;
	and.b64  	%rd1015, %rd11, 288230376151711744;
	setp.eq.s64 	%p241, %rd1015, 0;
	and.b64  	%rd1016, %rd1014, 4294967294;
	setp.eq.s64 	%p242, %rd1016, 2;
	setp.eq.s64 	%p243, %rd1014, 3;
	selp.u32 	%r248, -1, 0, %p243;
	selp.u32 	%r249, -1, 0, %p242;
	selp.b32 	%r250, %r248, %r249, %p241;
	and.b32  	%r251, %r250, 1;
	setp.eq.b32 	%p244, %r251, 1;
	selp.b64 	%rd1017, 288230376151711744, 0, %p244;
	or.b64  	%rd1018, %rd1017, %rd1001;
	shr.u64 	%rd1019, %rd1097, 60;
	and.b64  	%rd1020, %rd1019, 1;
	add.s64 	%rd1021, %rd1004, %rd1020;
	add.s64 	%rd1022, %rd1021, %rd991;
	shr.u64 	%rd1023, %rd11, 60;
	and.b64  	%rd1024, %rd1023, 1;
	shr.u64 	%rd1025, %rd1102, 60;
	and.b64  	%rd1026, %rd1025, 1;
	add.s64 	%rd1027, %rd1022, %rd1010;
	add.s64 	%rd1028, %rd1027, %rd1024;
	add.s64 	%rd1029, %rd1028, %rd993;
	add.s64 	%rd1030, %rd1029, %rd1026;
	and.b64  	%rd1031, %rd11, 576460752303423488;
	setp.eq.s64 	%p245, %rd1031, 0;
	and.b64  	%rd1032, %rd1030, 4294967294;
	setp.eq.s64 	%p246, %rd1032, 2;
	setp.eq.s64 	%p247, %rd1030, 3;
	selp.u32 	%r252, -1, 0, %p247;
	selp.u32 	%r253, -1, 0, %p246;
	selp.b32 	%r254, %r252, %r253, %p245;
	and.b32  	%r255, %r254, 1;
	setp.eq.b32 	%p248, %r255, 1;
	selp.b64 	%rd1033, 576460752303423488, 0, %p248;
	or.b64  	%rd1034, %rd1033, %rd1018;
	shr.u64 	%rd1035, %rd1097, 61;
	and.b64  	%rd1036, %rd1035, 1;
	add.s64 	%rd1037, %rd1020, %rd1036;
	add.s64 	%rd1038, %rd1037, %rd1003;
	add.s64 	%rd1039, %rd1038, %rd1008;
	shr.u64 	%rd1040, %rd11, 61;
	and.b64  	%rd1041, %rd1040, 1;
	shr.u64 	%rd1042, %rd1102, 61;
	and.b64  	%rd1043, %rd1042, 1;
	add.s64 	%rd1044, %rd1039, %rd1026;
	add.s64 	%rd1045, %rd1044, %rd1041;
	add.s64 	%rd1046, %rd1045, %rd1010;
	add.s64 	%rd1047, %rd1046, %rd1043;
	and.b64  	%rd1048, %rd11, 1152921504606846976;
	setp.eq.s64 	%p249, %rd1048, 0;
	and.b64  	%rd1049, %rd1047, 4294967294;
	setp.eq.s64 	%p250, %rd1049, 2;
	setp.eq.s64 	%p251, %rd1047, 3;
	selp.u32 	%r256, -1, 0, %p251;
	selp.u32 	%r257, -1, 0, %p250;
	selp.b32 	%r258, %r256, %r257, %p249;
	and.b32  	%r259, %r258, 1;
	setp.eq.b32 	%p252, %r259, 1;
	selp.b64 	%rd1050, 1152921504606846976, 0, %p252;
	or.b64  	%rd1051, %rd1050, %rd1034;
	shr.u64 	%rd1052, %rd1097, 62;
	and.b64  	%rd1053, %rd1052, 1;
	add.s64 	%rd1054, %rd1037, %rd1053;
	add.s64 	%rd1055, %rd1054, %rd1024;
	shr.u64 	%rd1056, %rd11, 62;
	and.b64  	%rd1057, %rd1056, 1;
	shr.u64 	%rd1058, %rd1102, 62;
	and.b64  	%rd1059, %rd1058, 1;
	add.s64 	%rd1060, %rd1055, %rd1043;
	add.s64 	%rd1061, %rd1060, %rd1057;
	add.s64 	%rd1062, %rd1061, %rd1026;
	add.s64 	%rd1063, %rd1062, %rd1059;
	and.b64  	%rd1064, %rd11, 2305843009213693952;
	setp.eq.s64 	%p253, %rd1064, 0;
	and.b64  	%rd1065, %rd1063, 4294967294;
	setp.eq.s64 	%p254, %rd1065, 2;
	setp.eq.s64 	%p255, %rd1063, 3;
	selp.u32 	%r260, -1, 0, %p255;
	selp.u32 	%r261, -1, 0, %p254;
	selp.b32 	%r262, %r260, %r261, %p253;
	and.b32  	%r263, %r262, 1;
	setp.eq.b32 	%p256, %r263, 1;
	selp.b64 	%rd1066, 2305843009213693952, 0, %p256;
	or.b64  	%rd1067, %rd1066, %rd1051;
	shr.u64 	%rd1068, %rd1097, 63;
	add.s64 	%rd1069, %rd1053, %rd1068;
	add.s64 	%rd1070, %rd1069, %rd1036;
	add.s64 	%rd1071, %rd1070, %rd1041;
	shr.u64 	%rd1072, %rd11, 63;
	shr.u64 	%rd1073, %rd1102, 63;
	add.s64 	%rd1074, %rd1071, %rd1059;
	add.s64 	%rd1075, %rd1074, %rd1072;
	add.s64 	%rd1076, %rd1075, %rd1043;
	add.s64 	%rd1077, %rd1076, %rd1073;
	and.b64  	%rd1078, %rd11, 4611686018427387904;
	setp.eq.s64 	%p257, %rd1078, 0;
	and.b64  	%rd1079, %rd1077, 4294967294;
	setp.eq.s64 	%p258, %rd1079, 2;
	setp.eq.s64 	%p259, %rd1077, 3;
	selp.u32 	%r264, -1, 0, %p259;
	selp.u32 	%r265, -1, 0, %p258;
	selp.b32 	%r266, %r264, %r265, %p257;
	and.b32  	%r267, %r266, 1;
	setp.eq.b32 	%p260, %r267, 1;
	selp.b64 	%rd1080, 4611686018427387904, 0, %p260;
	or.b64  	%rd1081, %rd1080, %rd1067;
	add.s64 	%rd1082, %rd1069, %rd1098;
	add.s64 	%rd1083, %rd1082, %rd1057;
	add.s64 	%rd1084, %rd1083, %rd1073;
	add.s64 	%rd1085, %rd1084, %rd1100;
	add.s64 	%rd1086, %rd1085, %rd1059;
	add.s64 	%rd1087, %rd1086, %rd1104;
	and.b64  	%rd1088, %rd1087, 4294967294;
	setp.eq.s64 	%p261, %rd1088, 2;
	setp.eq.s64 	%p262, %rd1087, 3;
	setp.lt.s64 	%p263, %rd11, 0;
	selp.u32 	%r268, -1, 0, %p262;
	selp.u32 	%r269, -1, 0, %p261;
	selp.b32 	%r270, %r269, %r268, %p263;
	and.b32  	%r271, %r270, 1;
	setp.eq.b32 	%p264, %r271, 1;
	selp.b64 	%rd1089, -9223372036854775808, 0, %p264;
	or.b64  	%rd1090, %rd1089, %rd1081;
	mov.u32 	%r272, %ctaid.x;
	mov.u32 	%r273, %ntid.x;
	mov.u32 	%r274, %tid.x;
	mad.lo.s32 	%r275, %r272, %r273, %r274;
	cvta.to.global.u64 	%rd1091, %rd1094;
	mul.wide.s32 	%rd1092, %r275, 8;
	add.s64 	%rd1093, %rd1091, %rd1092;
	st.global.u64 	[%rd1093], %rd1090;
$L__BB0_16:
	ret;

}


// ===== COMPILED SASS (sm_100) =====

	.target	sm_100

	.elftype	@"ET_EXEC"


//--------------------- .note.nv.tkinfo           --------------------------
	.section	.note.nv.tkinfo,"",@"SHT_NOTE"
	.sectionflags	@"SHF_NOTE_NV_TKINFO"
	.tkinfo
        /*0018*/ 	.word	0x00000002
        /*0030*/ 	.string	""
        /*0030*/ 	.string	"ptxas"
        /*0030*/ 	.string	"Cuda compilation tools, release 13.0, V13.0.88"
        /*0030*/ 	.string	"Build cuda_13.0.r13.0/compiler.36424714_0"
        /*0030*/ 	.string	"-arch sm_100 -m 64 "



//--------------------- .note.nv.cuinfo           --------------------------
	.section	.note.nv.cuinfo,"",@"SHT_NOTE"
	.sectionflags	@"SHF_NOTE_NV_CUINFO"
        /*0018*/ 	.short	0x0002
        /*001a*/ 	.short	0x0064
        /*001c*/ 	.short	0x0082
	.zero		2


//--------------------- .nv.info                  --------------------------
	.section	.nv.info,"",@"SHT_CUDA_INFO"
	.align	4


	//----- nvinfo : EIATTR_REGCOUNT
	.align		4
        /*0000*/ 	.byte	0x04, 0x2f
        /*0002*/ 	.short	(.L_1 - .L_0)
	.align		4
.L_0:
        /*0004*/ 	.word	index@(_Z19game_of_life_kernelPKmPmi)
        /*0008*/ 	.word	0x0000003e


	//----- nvinfo : EIATTR_FRAME_SIZE
	.align		4
.L_1:
        /*000c*/ 	.byte	0x04, 0x11
        /*000e*/ 	.short	(.L_3 - .L_2)
	.align		4
.L_2:
        /*0010*/ 	.word	index@(_Z19game_of_life_kernelPKmPmi)
        /*0014*/ 	.word	0x00000000


	//----- nvinfo : EIATTR_MIN_STACK_SIZE
	.align		4
.L_3:
        /*0018*/ 	.byte	0x04, 0x12
        /*001a*/ 	.short	(.L_5 - .L_4)
	.align		4
.L_4:
        /*001c*/ 	.word	index@(_Z19game_of_life_kernelPKmPmi)
        /*0020*/ 	.word	0x00000000
.L_5:


//--------------------- .nv.compat                --------------------------
	.section	.nv.compat,"",@"SHT_CUDA_COMPAT_INFO"
	.align	4
        /*0000*/ 	.byte	0x02, 0x09, 0x00, 0x00, 0x02, 0x02, 0x01, 0x00, 0x02, 0x05, 0x05, 0x00, 0x03, 0x07, 0x01, 0x01
        /*0010*/ 	.byte	0x02, 0x03, 0x00, 0x00, 0x02, 0x06, 0x01, 0x00, 0x04, 0x0b, 0x08, 0x00, 0x09, 0x00, 0x00, 0x00
        /*0020*/ 	.byte	0x00, 0x00, 0x00, 0x00


//--------------------- .nv.info._Z19game_of_life_kernelPKmPmi --------------------------
	.section	.nv.info._Z19game_of_life_kernelPKmPmi,"",@"SHT_CUDA_INFO"
	.sectionflags	@""
	.align	4


	//----- nvinfo : EIATTR_CUDA_API_VERSION
	.align		4
        /*0000*/ 	.byte	0x04, 0x37
        /*0002*/ 	.short	(.L_7 - .L_6)
.L_6:
        /*0004*/ 	.word	0x00000082


	//----- nvinfo : EIATTR_KPARAM_INFO
	.align		4
.L_7:
        /*0008*/ 	.byte	0x04, 0x17
        /*000a*/ 	.short	(.L_9 - .L_8)
.L_8:
        /*000c*/ 	.word	0x00000000
        /*0010*/ 	.short	0x0002
        /*0012*/ 	.short	0x0010
        /*0014*/ 	.byte	0x00, 0xf0, 0x11, 0x00


	//----- nvinfo : EIATTR_KPARAM_INFO
	.align		4
.L_9:
        /*0018*/ 	.byte	0x04, 0x17
        /*001a*/ 	.short	(.L_11 - .L_10)
.L_10:
        /*001c*/ 	.word	0x00000000
        /*0020*/ 	.short	0x0001
        /*0022*/ 	.short	0x0008
        /*0024*/ 	.byte	0x00, 0xf5, 0x21, 0x00


	//----- nvinfo : EIATTR_KPARAM_INFO
	.align		4
.L_11:
        /*0028*/ 	.byte	0x04, 0x17
        /*002a*/ 	.short	(.L_13 - .L_12)
.L_12:
        /*002c*/ 	.word	0x00000000
        /*0030*/ 	.short	0x0000
        /*0032*/ 	.short	0x0000
        /*0034*/ 	.byte	0x00, 0xf5, 0x21, 0x00


	//----- nvinfo : EIATTR_SPARSE_MMA_MASK
	.align		4
.L_13:
        /*0038*/ 	.byte	0x03, 0x50
        /*003a*/ 	.short	0x0000


	//----- nvinfo : EIATTR_MAXREG_COUNT
	.align		4
        /*003c*/ 	.byte	0x03, 0x1b
        /*003e*/ 	.short	0x00ff


	//----- nvinfo : EIATTR_MERCURY_ISA_VERSION
	.align		4
        /*0040*/ 	.byte	0x03, 0x5f
        /*0042*/ 	.short	0x0101


	//----- nvinfo : EIATTR_VRC_CTA_INIT_COUNT
	.align		4
        /*0044*/ 	.byte	0x02, 0x4a
	.zero		1
	.zero		1


	//----- nvinfo : EIATTR_EXIT_INSTR_OFFSETS
	.align		4
        /*0048*/ 	.byte	0x04, 0x1c
        /*004a*/ 	.short	(.L_15 - .L_14)


	//   ....[0]....
.L_14:
        /*004c*/ 	.word	0x00000090


	//   ....[1]....
        /*0050*/ 	.word	0x00006ab0


	//----- nvinfo : EIATTR_CRS_STACK_SIZE
	.align		4
.L_15:
        /*0054*/ 	.byte	0x04, 0x1e
        /*0056*/ 	.short	(.L_17 - .L_16)
.L_16:
        /*0058*/ 	.word	0x00000000


	//----- nvinfo : EIATTR_CBANK_PARAM_SIZE
	.align		4
.L_17:
        /*005c*/ 	.byte	0x03, 0x19
        /*005e*/ 	.short	0x0014


	//----- nvinfo : EIATTR_PARAM_CBANK
	.align		4
        /*0060*/ 	.byte	0x04, 0x0a
        /*0062*/ 	.short	(.L_19 - .L_18)
	.align		4
.L_18:
        /*0064*/ 	.word	index@(.nv.constant0._Z19game_of_life_kernelPKmPmi)
        /*0068*/ 	.short	0x0380
        /*006a*/ 	.short	0x0014


	//----- nvinfo : EIATTR_SW_WAR
	.align		4
.L_19:
        /*006c*/ 	.byte	0x04, 0x36
        /*006e*/ 	.short	(.L_21 - .L_20)
.L_20:
        /*0070*/ 	.word	0x00000008
.L_21:


//--------------------- .nv.callgraph             --------------------------
	.section	.nv.callgraph,"",@"SHT_CUDA_CALLGRAPH"
	.align	4
	.sectionentsize	8
	.align		4
        /*0000*/ 	.word	0x00000000
	.align		4
        /*0004*/ 	.word	0xffffffff
	.align		4
        /*0008*/ 	.word	0x00000000
	.align		4
        /*000c*/ 	.word	0xfffffffe
	.align		4
        /*0010*/ 	.word	0x00000000
	.align		4
        /*0014*/ 	.word	0xfffffffd
	.align		4
        /*0018*/ 	.word	0x00000000
	.align		4
        /*001c*/ 	.word	0xfffffffc


//--------------------- .text._Z19game_of_life_kernelPKmPmi --------------------------
	.section	.text._Z19game_of_life_kernelPKmPmi,"ax",@progbits
	.align	128
        .global         _Z19game_of_life_kernelPKmPmi
        .type           _Z19game_of_life_kernelPKmPmi,@function
        .size           _Z19game_of_life_kernelPKmPmi,(.L_x_5 - _Z19game_of_life_kernelPKmPmi)
        .other          _Z19game_of_life_kernelPKmPmi,@"STO_CUDA_ENTRY STV_DEFAULT"
_Z19game_of_life_kernelPKmPmi:
.text._Z19game_of_life_kernelPKmPmi:
[----:B------:R-:W-:Y:S01]  /*0000*/  LDC R1, c[0x0][0x37c] ;  /* 0x0000df00ff017b82 */ /* 0x000fe20000000800 */
[----:B------:R-:W0:Y:S07]  /*0010*/  S2R R8, SR_TID.X ;  /* 0x0000000000087919 */ /* 0x000e2e0000002100 */
[----:B------:R-:W1:Y:S08]  /*0020*/  LDC R6, c[0x0][0x390] ;  /* 0x0000e400ff067b82 */ /* 0x000e700000000800 */
[----:B------:R-:W0:Y:S08]  /*0030*/  S2UR UR8, SR_CTAID.X ;  /* 0x00000000000879c3 */ /* 0x000e300000002500 */
[----:B------:R-:W0:Y:S01]  /*0040*/  LDC R3, c[0x0][0x360] ;  /* 0x0000d800ff037b82 */ /* 0x000e220000000800 */
[----:B-1----:R-:W-:-:S05]  /*0050*/  SHF.R.S32.HI R9, RZ, 0x6, R6 ;  /* 0x00000006ff097819 */ /* 0x002fca0000011406 */
[----:B------:R-:W-:Y:S02]  /*0060*/  IMAD R0, R9, R6, RZ ;  /* 0x0000000609007224 */ /* 0x000fe400078e02ff */
[----:B0-----:R-:W-:-:S05]  /*0070*/  IMAD R4, R3, UR8, R8 ;  /* 0x0000000803047c24 */ /* 0x001fca000f8e0208 */
[----:B------:R-:W-:-:S13]  /*0080*/  ISETP.GE.AND P0, PT, R4, R0, PT ;  /* 0x000000000400720c */ /* 0x000fda0003f06270 */
[----:B------:R-:W-:Y:S05]  /*0090*/  @P0 EXIT ;  /* 0x000000000000094d */ /* 0x000fea0003800000 */
[-C--:B------:R-:W-:Y:S01]  /*00a0*/  IABS R5, R9.reuse ;  /* 0x0000000900057213 */ /* 0x080fe20000000000 */
[----:B------:R-:W0:Y:S01]  /*00b0*/  LDCU.64 UR10, c[0x0][0x358] ;  /* 0x00006b00ff0a77ac */ /* 0x000e220008000a00 */
[----:B------:R-:W-:Y:S02]  /*00c0*/  IABS R11, R4 ;  /* 0x00000004000b7213 */ /* 0x000fe40000000000 */
[----:B------:R-:W1:Y:S01]  /*00d0*/  I2F.RP R0, R5 ;  /* 0x0000000500007306 */ /* 0x000e620000209400 */
[----:B------:R-:W-:-:S07]  /*00e0*/  IABS R12, R9 ;  /* 0x00000009000c7213 */ /* 0x000fce0000000000 */
[----:B-1----:R-:W1:Y:S02]  /*00f0*/  MUFU.RCP R0, R0 ;  /* 0x0000000000007308 */ /* 0x002e640000001000 */
[----:B-1----:R-:W-:Y:S02]  /*0100*/  VIADD R2, R0, 0xffffffe ;  /* 0x0ffffffe00027836 */ /* 0x002fe40000000000 */
[----:B------:R-:W-:-:S04]  /*0110*/  IMAD.MOV R0, RZ, RZ, -R12 ;  /* 0x000000ffff007224 */ /* 0x000fc800078e0a0c */
[----:B------:R1:W2:Y:S02]  /*0120*/  F2I.FTZ.U32.TRUNC.NTZ R3, R2 ;  /* 0x0000000200037305 */ /* 0x0002a4000021f000 */
[----:B-1----:R-:W-:Y:S02]  /*0130*/  IMAD.MOV.U32 R2, RZ, RZ, RZ ;  /* 0x000000ffff027224 */ /* 0x002fe400078e00ff */
[----:B--2---:R-:W-:-:S04]  /*0140*/  IMAD.MOV R10, RZ, RZ, -R3 ;  /* 0x000000ffff0a7224 */ /* 0x004fc800078e0a03 */
[----:B------:R-:W-:Y:S02]  /*0150*/  IMAD R7, R10, R5, RZ ;  /* 0x000000050a077224 */ /* 0x000fe400078e02ff */
[----:B------:R-:W-:Y:S02]  /*0160*/  IMAD.MOV.U32 R10, RZ, RZ, R11 ;  /* 0x000000ffff0a7224 */ /* 0x000fe400078e000b */
[----:B------:R-:W-:-:S06]  /*0170*/  IMAD.HI.U32 R3, R3, R7, R2 ;  /* 0x0000000703037227 */ /* 0x000fcc00078e0002 */
[----:B------:R-:W-:-:S04]  /*0180*/  IMAD.HI.U32 R3, R3, R10, RZ ;  /* 0x0000000a03037227 */ /* 0x000fc800078e00ff */
[----:B------:R-:W-:Y:S02]  /*0190*/  IMAD R0, R3, R0, R10 ;  /* 0x0000000003007224 */ /* 0x000fe400078e020a */
[----:B------:R-:W1:Y:S03]  /*01a0*/  LDC.64 R10, c[0x0][0x380] ;  /* 0x0000e000ff0a7b82 */ /* 0x000e660000000a00 */
[----:B------:R-:W-:-:S13]  /*01b0*/  ISETP.GT.U32.AND P1, PT, R5, R0, PT ;  /* 0x000000000500720c */ /* 0x000fda0003f24070 */
[----:B------:R-:W-:Y:S02]  /*01c0*/  @!P1 IMAD.IADD R0, R0, 0x1, -R5 ;  /* 0x0000000100009824 */ /* 0x000fe400078e0a05 */
[----:B------:R-:W-:Y:S01]  /*01d0*/  @!P1 VIADD R3, R3, 0x1 ;  /* 0x0000000103039836 */ /* 0x000fe20000000000 */
[----:B------:R-:W-:Y:S02]  /*01e0*/  ISETP.NE.AND P1, PT, R9, RZ, PT ;  /* 0x000000ff0900720c */ /* 0x000fe40003f25270 */
[----:B------:R-:W-:Y:S02]  /*01f0*/  ISETP.GE.U32.AND P0, PT, R0, R5, PT ;  /* 0x000000050000720c */ /* 0x000fe40003f06070 */
[----:B------:R-:W-:-:S04]  /*0200*/  LOP3.LUT R0, R4, R9, RZ, 0x3c, !PT ;  /* 0x0000000904007212 */ /* 0x000fc800078e3cff */
[----:B------:R-:W-:-:S07]  /*0210*/  ISETP.GE.AND P2, PT, R0, RZ, PT ;  /* 0x000000ff0000720c */ /* 0x000fce0003f46270 */
[----:B------:R-:W-:-:S04]  /*0220*/  @P0 VIADD R3, R3, 0x1 ;  /* 0x0000000103030836 */ /* 0x000fc80000000000 */
[----:B------:R-:W-:Y:S02]  /*0230*/  IMAD.MOV.U32 R13, RZ, RZ, R3 ;  /* 0x000000ffff0d7224 */ /* 0x000fe400078e0003 */
[----:B------:R-:W-:Y:S02]  /*0240*/  VIADD R3, R9, 0xffffffff ;  /* 0xffffffff09037836 */ /* 0x000fe40000000000 */
[----:B------:R-:W-:Y:S01]  /*0250*/  @!P2 IMAD.MOV R13, RZ, RZ, -R13 ;  /* 0x000000ffff0da224 */ /* 0x000fe200078e0a0d */
[----:B------:R-:W-:-:S05]  /*0260*/  @!P1 LOP3.LUT R13, RZ, R9, RZ, 0x33, !PT ;  /* 0x00000009ff0d9212 */ /* 0x000fca00078e33ff */
[----:B------:R-:W-:-:S04]  /*0270*/  IMAD.MOV R0, RZ, RZ, -R13 ;  /* 0x000000ffff007224 */ /* 0x000fc800078e0a0d */
[----:B------:R-:W-:-:S05]  /*0280*/  IMAD R14, R9, R0, R4 ;  /* 0x00000000090e7224 */ /* 0x000fca00078e0204 */
[C---:B------:R-:W-:Y:S02]  /*0290*/  ISETP.GE.AND P4, PT, R14.reuse, 0x1, PT ;  /* 0x000000010e00780c */ /* 0x040fe40003f86270 */
[----:B------:R-:W-:Y:S01]  /*02a0*/  ISETP.GE.AND P0, PT, R14, R3, PT ;  /* 0x000000030e00720c */ /* 0x000fe20003f06270 */
[----:B------:R-:W-:-:S04]  /*02b0*/  IMAD R3, R9, R13, R14 ;  /* 0x0000000d09037224 */ /* 0x000fc800078e020e */
[----:B-1----:R-:W-:-:S05]  /*02c0*/  IMAD.WIDE R10, R3, 0x8, R10 ;  /* 0x00000008030a7825 */ /* 0x002fca00078e020a */
[----:B0-----:R0:W5:Y:S04]  /*02d0*/  LDG.E.64 R2, desc[UR10][R10.64] ;  /* 0x0000000a0a027981 */ /* 0x001168000c1e1b00 */
[----:B------:R0:W5:Y:S04]  /*02e0*/  @P4 LDG.E R15, desc[UR10][R10.64+-0x4] ;  /* 0xfffffc0a0a0f4981 */ /* 0x000168000c1e1900 */
[----:B------:R0:W5:Y:S01]  /*02f0*/  @!P0 LDG.E R12, desc[UR10][R10.64+0x8] ;  /* 0x0000080a0a0c8981 */ /* 0x000162000c1e1900 */
[----:B------:R-:W-:Y:S01]  /*0300*/  ISETP.GE.AND P1, PT, R13, 0x1, PT ;  /* 0x000000010d00780c */ /* 0x000fe20003f26270 */
[----:B------:R-:W-:Y:S01]  /*0310*/  VIADD R0, R6, 0xffffffff ;  /* 0xffffffff06007836 */ /* 0x000fe20000000000 */
[----:B------:R-:W-:Y:S01]  /*0320*/  UMOV UR7, URZ ;  /* 0x000000ff00077c82 */ /* 0x000fe20008000000 */
[----:B------:R-:W-:Y:S01]  /*0330*/  BSSY.RECONVERGENT B0, `(.L_x_0) ;  /* 0x0000011000007945 */ /* 0x000fe20003800200 */
[----:B------:R-:W-:Y:S01]  /*0340*/  IMAD.MOV.U32 R28, RZ, RZ, RZ ;  /* 0x000000ffff1c7224 */ /* 0x000fe200078e00ff */
[----:B------:R-:W-:-:S02]  /*0350*/  CS2R R6, SRZ ;  /* 0x0000000000067805 */ /* 0x000fc4000001ff00 */
[----:B------:R-:W-:Y:S01]  /*0360*/  ISETP.GE.AND P3, PT, R13, R0, PT ;  /* 0x000000000d00720c */ /* 0x000fe20003f66270 */
[----:B------:R-:W-:-:S05]  /*0370*/  IMAD.MOV.U32 R0, RZ, RZ, RZ ;  /* 0x000000ffff007224 */ /* 0x000fca00078e00ff */
[----:B0-----:R-:W-:Y:S07]  /*0380*/  @!P1 BRA `(.L_x_1) ;  /* 0x00000000002c9947 */ /* 0x001fee0003800000 */
[----:B------:R-:W0:Y:S01]  /*0390*/  LDC.64 R4, c[0x0][0x380] ;  /* 0x0000e000ff047b82 */ /* 0x000e220000000a00 */
[----:B------:R-:W-:Y:S01]  /*03a0*/  VIADD R7, R9, 0xffffffff ;  /* 0xffffffff09077836 */ /* 0x000fe20000000000 */
[----:B------:R-:W-:Y:S01]  /*03b0*/  ISETP.GE.AND P1, PT, R14, 0x1, PT ;  /* 0x000000010e00780c */ /* 0x000fe20003f26270 */
[----:B------:R-:W-:-:S03]  /*03c0*/  VIADD R6, R13, 0xffffffff ;  /* 0xffffffff0d067836 */ /* 0x000fc60000000000 */
[----:B------:R-:W-:Y:S01]  /*03d0*/  ISETP.GE.AND P2, PT, R14, R7, PT ;  /* 0x000000070e00720c */ /* 0x000fe20003f46270 */
[----:B------:R-:W-:-:S04]  /*03e0*/  IMAD R7, R9, R6, R14 ;  /* 0x0000000609077224 */ /* 0x000fc800078e020e */
[----:B0-----:R-:W-:-:S08]  /*03f0*/  IMAD.WIDE R4, R7, 0x8, R4 ;  /* 0x0000000807047825 */ /* 0x001fd000078e0204 */
[----:B------:R-:W2:Y:S04]  /*0400*/  @!P2 LDG.E R13, desc[UR10][R4.64+0x8] ;  /* 0x0000080a040da981 */ /* 0x000ea8000c1e1900 */
[----:B------:R0:W5:Y:S04]  /*0410*/  @P1 LDG.E R0, desc[UR10][R4.64+-0x4] ;  /* 0xfffffc0a04001981 */ /* 0x000168000c1e1900 */
[----:B------:R0:W5:Y:S02]  /*0420*/  LDG.E.64 R6, desc[UR10][R4.64] ;  /* 0x0000000a04067981 */ /* 0x000164000c1e1b00 */
[----:B0-2---:R-:W-:-:S07]  /*0430*/  @!P2 LOP3.LUT R28, R13, 0x1, RZ, 0xc0, !PT ;  /* 0x000000010d1ca812 */ /* 0x005fce00078ec0ff */
.L_x_1:
[----:B------:R-:W-:Y:S05]  /*0440*/  BSYNC.RECONVERGENT B0 ;  /* 0x0000000000007941 */ /* 0x000fea0003800200 */
.L_x_0:
[----:B------:R-:W-:Y:S01]  /*0450*/  UMOV UR6, URZ ;  /* 0x000000ff00067c82 */ /* 0x000fe20008000000 */
[----:B------:R-:W-:Y:S01]  /*0460*/  UMOV UR5, URZ ;  /* 0x000000ff00057c82 */ /* 0x000fe20008000000 */
[----:B------:R-:W-:Y:S01]  /*0470*/  UMOV UR4, URZ ;  /* 0x000000ff00047c82 */ /* 0x000fe20008000000 */
[----:B------:R-:W-:Y:S01]  /*0480*/  BSSY.RECONVERGENT B0, `(.L_x_2) ;  /* 0x000000a000007945 */ /* 0x000fe20003800200 */
[----:B------:R-:W-:Y:S01]  /*0490*/  IMAD.MOV.U32 R13, RZ, RZ, RZ ;  /* 0x000000ffff0d7224 */ /* 0x000fe200078e00ff */
[----:B------:R-:W-:Y:S01]  /*04a0*/  CS2R R4, SRZ ;  /* 0x0000000000047805 */ /* 0x000fe2000001ff00 */
[----:B------:R-:W-:Y:S01]  /*04b0*/  IMAD.MOV.U32 R25, RZ, RZ, RZ ;  /* 0x000000ffff197224 */ /* 0x000fe200078e00ff */
[----:B------:R-:W-:Y:S06]  /*04c0*/  @P3 BRA `(.L_x_3) ;  /* 0x0000000000143947 */ /* 0x000fec0003800000 */
[----:B------:R-:W-:-:S05]  /*04d0*/  IMAD.WIDE R10, R9, 0x8, R10 ;  /* 0x00000008090a7825 */ /* 0x000fca00078e020a */
[----:B------:R-:W2:Y:S04]  /*04e0*/  @!P0 LDG.E R9, desc[UR10][R10.64+0x8] ;  /* 0x0000080a0a098981 */ /* 0x000ea8000c1e1900 */
[----:B------:R0:W5:Y:S04]  /*04f0*/  @P4 LDG.E R13, desc[UR10][R10.64+-0x4] ;  /* 0xfffffc0a0a0d4981 */ /* 0x000168000c1e1900 */
[----:B------:R0:W5:Y:S02]  /*0500*/  LDG.E.64 R4, desc[UR10][R10.64] ;  /* 0x0000000a0a047981 */ /* 0x000164000c1e1b00 */
[----:B0-2---:R-:W-:-:S07]  /*0510*/  @!P0 LOP3.LUT R25, R9, 0x1, RZ, 0xc0, !PT ;  /* 0x0000000109198812 */ /* 0x005fce00078ec0ff */
.L_x_3:
[----:B------:R-:W-:Y:S05]  /*0520*/  BSYNC.RECONVERGENT B0 ;  /* 0x0000000000007941 */ /* 0x000fea0003800200 */
.L_x_2:
[C---:B-----5:R-:W-:Y:S01]  /*0530*/  SHF.R.U64 R10, R6.reuse, 0x1, R7 ;  /* 0x00000001060a7819 */ /* 0x060fe20000001207 */
[----:B------:R-:W-:Y:S01]  /*0540*/  IMAD.MOV.U32 R19, RZ, RZ, RZ ;  /* 0x000000ffff137224 */ /* 0x000fe200078e00ff */
[----:B------:R-:W-:Y:S01]  /*0550*/  LOP3.LUT R9, R6, 0x1, RZ, 0xc0, !PT ;  /* 0x0000000106097812 */ /* 0x000fe200078ec0ff */
[----:B------:R-:W-:Y:S01]  /*0560*/  IMAD.MOV.U32 R27, RZ, RZ, RZ ;  /* 0x000000ffff1b7224 */ /* 0x000fe200078e00ff */
[----:B------:R-:W-:Y:S02]  /*0570*/  LOP3.LUT R10, R10, 0x1, RZ, 0xc0, !PT ;  /* 0x000000010a0a7812 */ /* 0x000fe400078ec0ff */
[----:B------:R-:W-:Y:S02]  /*0580*/  @P4 SHF.R.U32.HI R19, RZ, 0x1f, R15 ;  /* 0x0000001fff134819 */ /* 0x000fe4000001160f */
[----:B------:R-:W-:Y:S02]  /*0590*/  SHF.R.U32.HI R0, RZ, 0x1f, R0 ;  /* 0x0000001fff007819 */ /* 0x000fe40000011600 */
[----:B------:R-:W-:-:S02]  /*05a0*/  IADD3 R9, P1, PT, R10, R9, RZ ;  /* 0x000000090a097210 */ /* 0x000fc40007f3e0ff */
[--C-:B------:R-:W-:Y:S02]  /*05b0*/  SHF.R.U64 R11, R6, 0x2, R7.reuse ;  /* 0x00000002060b7819 */ /* 0x100fe40000001207 */
[----:B------:R-:W-:Y:S01]  /*05c0*/  @!P0 LOP3.LUT R27, R12, 0x1, RZ, 0xc0, !PT ;  /* 0x000000010c1b8812 */ /* 0x000fe200078ec0ff */
[----:B------:R-:W-:Y:S01]  /*05d0*/  IMAD.X R23, RZ, RZ, RZ, P1 ;  /* 0x000000ffff177224 */ /* 0x000fe200008e06ff */
[----:B------:R-:W-:Y:S02]  /*05e0*/  SHF.R.U64 R12, R6, 0x3, R7 ;  /* 0x00000003060c7819 */ /* 0x000fe40000001207 */
[----:B------:R-:W-:Y:S02]  /*05f0*/  IADD3 R19, P2, P5, R19, R9, R0 ;  /* 0x0000000913137210 */ /* 0x000fe40007d5e000 */
[----:B------:R-:W-:Y:S02]  /*0600*/  LOP3.LUT R0, R2, 0x1, RZ, 0xc0, !PT ;  /* 0x0000000102007812 */ /* 0x000fe400078ec0ff */
[----:B------:R-:W-:-:S02]  /*0610*/  LOP3.LUT R11, R11, 0x1, RZ, 0xc0, !PT ;  /* 0x000000010b0b7812 */ /* 0x000fc400078ec0ff */
[----:B------:R-:W-:Y:S02]  /*0620*/  SHF.R.U64 R21, R2, 0x1, R3 ;  /* 0x0000000102157819 */ /* 0x000fe40000001203 */
[----:B------:R-:W-:Y:S02]  /*0630*/  LOP3.LUT R12, R12, 0x1, RZ, 0xc0, !PT ;  /* 0x000000010c0c7812 */ /* 0x000fe400078ec0ff */
[C---:B------:R-:W-:Y:S02]  /*0640*/  ISETP.NE.U32.AND P0, PT, R0.reuse, RZ, PT ;  /* 0x000000ff0000720c */ /* 0x040fe40003f05070 */
[----:B------:R-:W-:Y:S02]  /*0650*/  IADD3 R9, P4, P3, R0, R9, R11 ;  /* 0x0000000900097210 */ /* 0x000fe40007b9e00b */
[----:B------:R-:W-:Y:S02]  /*0660*/  LOP3.LUT R21, R21, 0x1, RZ, 0xc0, !PT ;  /* 0x0000000115157812 */ /* 0x000fe400078ec0ff */
[----:B------:R-:W-:-:S02]  /*0670*/  LOP3.LUT R20, R4, 0x1, RZ, 0xc0, !PT ;  /* 0x0000000104147812 */ /* 0x000fc400078ec0ff */
[----:B------:R-:W-:Y:S02]  /*0680*/  SHF.R.U64 R18, R2, 0x2, R3 ;  /* 0x0000000202127819 */ /* 0x000fe40000001203 */
[----:B------:R-:W-:Y:S02]  /*0690*/  SHF.R.U64 R0, R6, 0x4, R7 ;  /* 0x0000000406007819 */ /* 0x000fe40000001207 */
[----:B------:R-:W-:Y:S02]  /*06a0*/  SHF.R.U64 R16, R4, 0x1, R5 ;  /* 0x0000000104107819 */ /* 0x000fe40000001205 */
[----:B------:R-:W-:Y:S02]  /*06b0*/  IADD3 R11, P1, PT, R12, R11, RZ ;  /* 0x0000000b0c0b7210 */ /* 0x000fe40007f3e0ff */
[----:B------:R-:W-:Y:S02]  /*06c0*/  IADD3.X R15, PT, PT, R23, UR6, RZ, P2, P5 ;  /* 0x00000006170f7c10 */ /* 0x000fe400097ea4ff */
[----:B------:R-:W-:Y:S01]  /*06d0*/  IADD3 R19, P2, P6, R21, R19, R20 ;  /* 0x0000001315137210 */ /* 0x000fe20007e5e014 */
[----:B------:R-:W-:Y:S01]  /*06e0*/  IMAD.X R24, RZ, RZ, RZ, P1 ;  /* 0x000000ffff187224 */ /* 0x000fe200008e06ff */
[----:B------:R-:W-:-:S02]  /*06f0*/  LOP3.LUT R18, R18, 0x1, RZ, 0xc0, !PT ;  /* 0x0000000112127812 */ /* 0x000fc400078ec0ff */
[----:B------:R-:W-:Y:S02]  /*0700*/  LOP3.LUT R0, R0, 0x1, RZ, 0xc0, !PT ;  /* 0x0000000100007812 */ /* 0x000fe400078ec0ff */
[----:B------:R-:W-:Y:S02]  /*0710*/  LOP3.LUT R16, R16, 0x1, RZ, 0xc0, !PT ;  /* 0x0000000110107812 */ /* 0x000fe400078ec0ff */
[----:B------:R-:W-:Y:S02]  /*0720*/  IADD3 R21, P1, P5, R21, R11, R10 ;  /* 0x0000000b15157210 */ /* 0x000fe40007d3e00a */
[----:B------:R-:W-:Y:S02]  /*0730*/  IADD3.X R15, PT, PT, RZ, R15, RZ, P2, P6 ;  /* 0x0000000fff0f7210 */ /* 0x000fe400017ec4ff */
[----:B------:R-:W-:Y:S02]  /*0740*/  IADD3 R11, P2, P6, R18, R11, R0 ;  /* 0x0000000b120b7210 */ /* 0x000fe40007e5e000 */
[----:B------:R-:W-:-:S02]  /*0750*/  IADD3.X R23, PT, PT, RZ, R23, RZ, P4, P3 ;  /* 0x00000017ff177210 */ /* 0x000fc400027e64ff */
[----:B------:R-:W-:Y:S02]  /*0760*/  IADD3 R18, P3, P4, R18, R9, R16 ;  /* 0x0000000912127210 */ /* 0x000fe40007c7e010 */
[----:B------:R-:W-:Y:S02]  /*0770*/  SHF.R.U64 R10, R2, 0x3, R3 ;  /* 0x00000003020a7819 */ /* 0x000fe40000001203 */
[----:B------:R-:W-:Y:S02]  /*0780*/  SHF.R.U64 R17, R4, 0x2, R5 ;  /* 0x0000000204117819 */ /* 0x000fe40000001205 */
[----:B------:R-:W-:Y:S02]  /*0790*/  SHF.R.U64 R9, R6, 0x5, R7 ;  /* 0x0000000506097819 */ /* 0x000fe40000001207 */
[----:B------:R-:W-:Y:S02]  /*07a0*/  SHF.R.U32.HI R13, RZ, 0x1f, R13 ;  /* 0x0000001fff0d7819 */ /* 0x000fe4000001160d */
[----:B------:R-:W-:-:S02]  /*07b0*/  LOP3.LUT R10, R10, 0x1, RZ, 0xc0, !PT ;  /* 0x000000010a0a7812 */ /* 0x000fc400078ec0ff */
[----:B------:R-:W-:Y:S02]  /*07c0*/  LOP3.LUT R17, R17, 0x1, RZ, 0xc0, !PT ;  /* 0x0000000111117812 */ /* 0x000fe400078ec0ff */
[----:B------:R-:W-:Y:S02]  /*07d0*/  LOP3.LUT R9, R9, 0x1, RZ, 0xc0, !PT ;  /* 0x0000000109097812 */ /* 0x000fe400078ec0ff */
[----:B------:R-:W-:Y:S02]  /*07e0*/  IADD3.X R23, PT, PT, RZ, R23, RZ, P3, P4 ;  /* 0x00000017ff177210 */ /* 0x000fe40001fe84ff */
[----:B------:R-:W-:Y:S02]  /*07f0*/  IADD3.X R22, PT, PT, RZ, R24, RZ, P1, P5 ;  /* 0x00000018ff167210 */ /* 0x000fe40000fea4ff */
[----:B------:R-:W-:Y:S02]  /*0800*/  IADD3 R19, P4, P3, R16, R19, R13 ;  /* 0x0000001310137210 */ /* 0x000fe40007b9e00d */
[----:B------:R-:W-:-:S02]  /*0810*/  IADD3 R21, P1, P5, R10, R21, R17 ;  /* 0x000000150a157210 */ /* 0x000fc40007d3e011 */
[----:B------:R-:W-:Y:S02]  /*0820*/  IADD3.X R24, PT, PT, RZ, R24, RZ, P2, P6 ;  /* 0x00000018ff187210 */ /* 0x000fe400017ec4ff */
[----:B------:R-:W-:Y:S02]  /*0830*/  IADD3 R13, P2, PT, R9, R0, RZ ;  /* 0x00000000090d7210 */ /* 0x000fe40007f5e0ff */
[----:B------:R-:W-:Y:S02]  /*0840*/  IADD3.X R22, PT, PT, RZ, R22, RZ, P1, P5 ;  /* 0x00000016ff167210 */ /* 0x000fe40000fea4ff */
[----:B------:R-:W-:Y:S02]  /*0850*/  SHF.R.U64 R14, R4, 0x3, R5 ;  /* 0x00000003040e7819 */ /* 0x000fe40000001205 */
[----:B------:R-:W-:Y:S02]  /*0860*/  IADD3 R0, P1, P6, R10, R13, R12 ;  /* 0x0000000d0a007210 */ /* 0x000fe40007e3e00c */
[----:B------:R-:W-:-:S02]  /*0870*/  IADD3.X R12, PT, PT, RZ, R15, RZ, P4, P3 ;  /* 0x0000000fff0c7210 */ /* 0x000fc400027e64ff */
[----:B------:R-:W-:Y:S01]  /*0880*/  IADD3 R18, P3, P4, R17, R18, R20 ;  /* 0x0000001211127210 */ /* 0x000fe20007c7e014 */
[----:B------:R-:W-:Y:S01]  /*0890*/  IMAD.X R20, RZ, RZ, RZ, P2 ;  /* 0x000000ffff147224 */ /* 0x000fe200010e06ff */
[----:B------:R-:W-:Y:S02]  /*08a0*/  LOP3.LUT R14, R14, 0x1, RZ, 0xc0, !PT ;  /* 0x000000010e0e7812 */ /* 0x000fe400078ec0ff */
[----:B------:R-:W-:Y:S02]  /*08b0*/  SHF.R.U64 R10, R2, 0x4, R3 ;  /* 0x00000004020a7819 */ /* 0x000fe40000001203 */
[----:B------:R-:W-:Y:S02]  /*08c0*/  IADD3.X R23, PT, PT, RZ, R23, RZ, P3, P4 ;  /* 0x00000017ff177210 */ /* 0x000fe40001fe84ff */
[----:B------:R-:W-:Y:S02]  /*08d0*/  IADD3 R21, P3, P4, R14, R21, R16 ;  /* 0x000000150e157210 */ /* 0x000fe40007c7e010 */
[----:B------:R-:W-:-:S02]  /*08e0*/  LOP3.LUT R10, R10, 0x1, RZ, 0xc0, !PT ;  /* 0x000000010a0a7812 */ /* 0x000fc400078ec0ff */
[----:B------:R-:W-:Y:S02]  /*08f0*/  SHF.R.U64 R15, R4, 0x4, R5 ;  /* 0x00000004040f7819 */ /* 0x000fe40000001205 */
[----:B------:R-:W-:Y:S02]  /*0900*/  IADD3.X R22, PT, PT, RZ, R22, RZ, P3, P4 ;  /* 0x00000016ff167210 */ /* 0x000fe40001fe84ff */
[----:B------:R-:W-:Y:S02]  /*0910*/  IADD3 R16, P3, P5, R10, R11, R14 ;  /* 0x0000000b0a107210 */ /* 0x000fe40007d7e00e */
[----:B------:R-:W-:Y:S02]  /*0920*/  LOP3.LUT R15, R15, 0x1, RZ, 0xc0, !PT ;  /* 0x000000010f0f7812 */ /* 0x000fe400078ec0ff */
[----:B------:R-:W-:Y:S02]  /*0930*/  IADD3.X R24, PT, PT, RZ, R24, RZ, P3, P5 ;  /* 0x00000018ff187210 */ /* 0x000fe40001fea4ff */
[----:B------:R-:W-:-:S02]  /*0940*/  IADD3 R16, P3, P5, R15, R16, R17 ;  /* 0x000000100f107210 */ /* 0x000fc40007d7e011 */
[----:B------:R-:W-:Y:S02]  /*0950*/  SHF.R.U64 R17, R2, 0x5, R3 ;  /* 0x0000000502117819 */ /* 0x000fe40000001203 */
[C---:B------:R-:W-:Y:S02]  /*0960*/  LOP3.LUT R11, R19.reuse, 0xfffffffe, RZ, 0xc0, !PT ;  /* 0xfffffffe130b7812 */ /* 0x040fe400078ec0ff */
[----:B------:R-:W-:Y:S02]  /*0970*/  ISETP.NE.U32.AND P4, PT, R19, 0x3, PT ;  /* 0x000000031300780c */ /* 0x000fe40003f85070 */
[----:B------:R-:W-:Y:S02]  /*0980*/  LOP3.LUT R17, R17, 0x1, RZ, 0xc0, !PT ;  /* 0x0000000111117812 */ /* 0x000fe400078ec0ff */
[----:B------:R-:W-:Y:S02]  /*0990*/  ISETP.NE.U32.AND P2, PT, R11, 0x2, PT ;  /* 0x000000020b00780c */ /* 0x000fe40003f45070 */
[----:B------:R-:W-:-:S02]  /*09a0*/  IADD3.X R24, PT, PT, RZ, R24, RZ, P3, P5 ;  /* 0x00000018ff187210 */ /* 0x000fc40001fea4ff */
[----:B------:R-:W-:Y:S02]  /*09b0*/  ISETP.NE.AND.EX P4, PT, R12, RZ, PT, P4 ;  /* 0x000000ff0c00720c */ /* 0x000fe40003f85340 */
[----:B------:R-:W-:Y:S02]  /*09c0*/  IADD3 R11, P3, P5, R17, R0, R15 ;  /* 0x00000000110b7210 */ /* 0x000fe40007d7e00f */
[----:B------:R-:W-:Y:S02]  /*09d0*/  IADD3.X R19, PT, PT, RZ, R20, RZ, P1, P6 ;  /* 0x00000014ff137210 */ /* 0x000fe40000fec4ff */
[----:B------:R-:W-:Y:S02]  /*09e0*/  SHF.R.U64 R12, R4, 0x5, R5 ;  /* 0x00000005040c7819 */ /* 0x000fe40000001205 */
[----:B------:R-:W-:Y:S02]  /*09f0*/  IADD3.X R19, PT, PT, RZ, R19, RZ, P3, P5 ;  /* 0x00000013ff137210 */ /* 0x000fe40001fea4ff */
[----:B------:R-:W-:-:S02]  /*0a00*/  LOP3.LUT R12, R12, 0x1, RZ, 0xc0, !PT ;  /* 0x000000010c0c7812 */ /* 0x000fc400078ec0ff */
[----:B------:R-:W-:Y:S02]  /*0a10*/  ISETP.NE.AND.EX P5, PT, RZ, RZ, PT, P0 ;  /* 0x000000ffff00720c */ /* 0x000fe40003fa5300 */
[----:B------:R-:W-:Y:S02]  /*0a20*/  IADD3 R14, P1, P6, R12, R11, R14 ;  /* 0x0000000b0c0e7210 */ /* 0x000fe40007e3e00e */
[C---:B------:R-:W-:Y:S02]  /*0a30*/  LOP3.LUT R0, R18.reuse, 0xfffffffe, RZ, 0xc0, !PT ;  /* 0xfffffffe12007812 */ /* 0x040fe400078ec0ff */
[----:B------:R-:W-:Y:S02]  /*0a40*/  ISETP.NE.U32.AND P3, PT, R18, 0x3, PT ;  /* 0x000000031200780c */ /* 0x000fe40003f65070 */
[----:B------:R-:W-:Y:S02]  /*0a50*/  SHF.R.U64 R18, R6, 0x6, R7 ;  /* 0x0000000606127819 */ /* 0x000fe40000001207 */
[----:B------:R-:W-:-:S02]  /*0a60*/  ISETP.NE.U32.AND P0, PT, R0, 0x2, PT ;  /* 0x000000020000780c */ /* 0x000fc40003f05070 */
[----:B------:R-:W-:Y:S02]  /*0a70*/  IADD3.X R19, PT, PT, RZ, R19, RZ, P1, P6 ;  /* 0x00000013ff137210 */ /* 0x000fe40000fec4ff */
[----:B------:R-:W-:Y:S02]  /*0a80*/  ISETP.NE.AND.EX P2, PT, RZ, RZ, PT, P2 ;  /* 0x000000ffff00720c */ /* 0x000fe40003f45320 */
[----:B------:R-:W-:Y:S02]  /*0a90*/  SEL R0, RZ, 0xffffffff, P4 ;  /* 0xffffffffff007807 */ /* 0x000fe40002000000 */
[----:B------:R-:W-:Y:S02]  /*0aa0*/  LOP3.LUT P6, RZ, R2, 0x2, RZ, 0xc0, !PT ;  /* 0x0000000202ff7812 */ /* 0x000fe400078cc0ff */
[----:B------:R-:W-:Y:S02]  /*0ab0*/  LOP3.LUT R18, R18, 0x1, RZ, 0xc0, !PT ;  /* 0x0000000112127812 */ /* 0x000fe400078ec0ff */
[----:B------:R-:W-:-:S02]  /*0ac0*/  ISETP.NE.U32.AND P4, PT, R21, 0x3, PT ;  /* 0x000000031500780c */ /* 0x000fc40003f85070 */
[----:B------:R-:W-:Y:S02]  /*0ad0*/  LOP3.LUT R11, R21, 0xfffffffe, RZ, 0xc0, !PT ;  /* 0xfffffffe150b7812 */ /* 0x000fe400078ec0ff */
[----:B------:R-:W-:Y:S02]  /*0ae0*/  SHF.R.U64 R21, R2, 0x6, R3 ;  /* 0x0000000602157819 */ /* 0x000fe40000001203 */
[----:B------:R-:W-:Y:S02]  /*0af0*/  @P5 SEL R0, RZ, 0xffffffff, P2 ;  /* 0xffffffffff005807 */ /* 0x000fe40001000000 */
[----:B------:R-:W-:Y:S02]  /*0b00*/  ISETP.NE.AND.EX P3, PT, R23, RZ, PT, P3 ;  /* 0x000000ff1700720c */ /* 0x000fe40003f65330 */
[----:B------:R-:W-:Y:S02]  /*0b10*/  IADD3 R10, P2, P5, R10, R13, R18 ;  /* 0x0000000d0a0a7210 */ /* 0x000fe40007d5e012 */
[----:B------:R-:W-:-:S02]  /*0b20*/  ISETP.NE.U32.AND P1, PT, R11, 0x2, PT ;  /* 0x000000020b00780c */ /* 0x000fc40003f25070 */
[----:B------:R-:W-:Y:S02]  /*0b30*/  SHF.R.U64 R23, R6, 0x7, R7 ;  /* 0x0000000706177819 */ /* 0x000fe40000001207 */
[----:B------:R-:W-:Y:S02]  /*0b40*/  SHF.R.U64 R11, R4, 0x6, R5 ;  /* 0x00000006040b7819 */ /* 0x000fe40000001205 */
[----:B------:R-:W-:Y:S02]  /*0b50*/  LOP3.LUT R21, R21, 0x1, RZ, 0xc0, !PT ;  /* 0x0000000115157812 */ /* 0x000fe400078ec0ff */
[----:B------:R-:W-:Y:S02]  /*0b60*/  IADD3.X R20, PT, PT, RZ, R20, RZ, P2, P5 ;  /* 0x00000014ff147210 */ /* 0x000fe400017ea4ff */
[----:B------:R-:W-:Y:S02]  /*0b70*/  ISETP.NE.AND.EX P0, PT, RZ, RZ, PT, P0 ;  /* 0x000000ffff00720c */ /* 0x000fe40003f05300 */
[----:B------:R-:W-:-:S02]  /*0b80*/  LOP3.LUT R23, R23, 0x1, RZ, 0xc0, !PT ;  /* 0x0000000117177812 */ /* 0x000fc400078ec0ff */
[----:B------:R-:W-:Y:S02]  /*0b90*/  LOP3.LUT R11, R11, 0x1, RZ, 0xc0, !PT ;  /* 0x000000010b0b7812 */ /* 0x000fe400078ec0ff */
[----:B------:R-:W-:Y:S02]  /*0ba0*/  IADD3 R10, P2, P5, R21, R10, R12 ;  /* 0x0000000a150a7210 */ /* 0x000fe40007d5e00c */
[----:B------:R-:W-:Y:S02]  /*0bb0*/  SEL R13, RZ, 0xffffffff, P3 ;  /* 0xffffffffff0d7807 */ /* 0x000fe40001800000 */
[----:B------:R-:W-:Y:S02]  /*0bc0*/  @P6 SEL R13, RZ, 0xffffffff, P0 ;  /* 0xffffffffff0d6807 */ /* 0x000fe40000000000 */
[----:B------:R-:W-:Y:S02]  /*0bd0*/  IADD3 R18, P3, PT, R23, R18, RZ ;  /* 0x0000001217127210 */ /* 0x000fe40007f7e0ff */
[----:B------:R-:W-:-:S02]  /*0be0*/  IADD3 R15, P0, P6, R11, R10, R15 ;  /* 0x0000000a0b0f7210 */ /* 0x000fc40007e1e00f */
[----:B------:R-:W-:Y:S01]  /*0bf0*/  IADD3.X R20, PT, PT, RZ, R20, RZ, P2, P5 ;  /* 0x00000014ff147210 */ /* 0x000fe200017ea4ff */
[----:B------:R-:W-:Y:S01]  /*0c00*/  IMAD.X R10, RZ, RZ, RZ, P3 ;  /* 0x000000ffff0a7224 */ /* 0x000fe200018e06ff */
[----:B------:R-:W-:Y:S02]  /*0c10*/  ISETP.NE.AND.EX P4, PT, R22, RZ, PT, P4 ;  /* 0x000000ff1600720c */ /* 0x000fe40003f85340 */
[----:B------:R-:W-:Y:S02]  /*0c20*/  SHF.R.U64 R22, R2, 0x7, R3 ;  /* 0x0000000702167819 */ /* 0x000fe40000001203 */
[----:B------:R-:W-:Y:S02]  /*0c30*/  IADD3.X R20, PT, PT, RZ, R20, RZ, P0, P6 ;  /* 0x00000014ff147210 */ /* 0x000fe400007ec4ff */
[----:B------:R-:W-:Y:S02]  /*0c40*/  IADD3 R17, P2, P5, R17, R18, R9 ;  /* 0x0000001211117210 */ /* 0x000fe40007d5e009 */
[----:B------:R-:W-:-:S02]  /*0c50*/  ISETP.NE.U32.AND P6, PT, R16, 0x3, PT ;  /* 0x000000031000780c */ /* 0x000fc40003fc5070 */
[----:B------:R-:W-:Y:S02]  /*0c60*/  LOP3.LUT R22, R22, 0x1, RZ, 0xc0, !PT ;  /* 0x0000000116167812 */ /* 0x000fe400078ec0ff */
[----:B------:R-:W-:Y:S02]  /*0c70*/  LOP3.LUT R9, R16, 0xfffffffe, RZ, 0xc0, !PT ;  /* 0xfffffffe10097812 */ /* 0x000fe400078ec0ff */
[----:B------:R-:W-:Y:S02]  /*0c80*/  ISETP.NE.AND.EX P3, PT, R24, RZ, PT, P6 ;  /* 0x000000ff1800720c */ /* 0x000fe40003f65360 */
[----:B------:R-:W-:Y:S02]  /*0c90*/  IADD3.X R16, PT, PT, RZ, R10, RZ, P2, P5 ;  /* 0x0000000aff107210 */ /* 0x000fe400017ea4ff */
[----:B------:R-:W-:Y:S02]  /*0ca0*/  IADD3 R17, P2, P6, R22, R17, R11 ;  /* 0x0000001116117210 */ /* 0x000fe40007e5e00b */
[----:B------:R-:W-:-:S02]  /*0cb0*/  ISETP.NE.U32.AND P0, PT, R9, 0x2, PT ;  /* 0x000000020900780c */ /* 0x000fc40003f05070 */
[----:B------:R-:W-:Y:S02]  /*0cc0*/  IADD3.X R16, PT, PT, RZ, R16, RZ, P2, P6 ;  /* 0x00000010ff107210 */ /* 0x000fe400017ec4ff */
[----:B------:R-:W-:Y:S02]  /*0cd0*/  LOP3.LUT P6, RZ, R2, 0x4, RZ, 0xc0, !PT ;  /* 0x0000000402ff7812 */ /* 0x000fe400078cc0ff */
[----:B------:R-:W-:Y:S02]  /*0ce0*/  LOP3.LUT R9, R14, 0xfffffffe, RZ, 0xc0, !PT ;  /* 0xfffffffe0e097812 */ /* 0x000fe400078ec0ff */
[----:B------:R-:W-:Y:S02]  /*0cf0*/  ISETP.NE.AND.EX P1, PT, RZ, RZ, PT, P1 ;  /* 0x000000ffff00720c */ /* 0x000fe40003f25310 */
[----:B------:R-:W-:Y:S02]  /*0d00*/  ISETP.NE.U32.AND P2, PT, R9, 0x2, PT ;  /* 0x000000020900780c */ /* 0x000fe40003f45070 */
[----:B------:R-:W-:-:S02]  /*0d10*/  SHF.R.U64 R9, R4, 0x7, R5 ;  /* 0x0000000704097819 */ /* 0x000fc40000001205 */
[----:B------:R-:W-:Y:S02]  /*0d20*/  ISETP.NE.U32.AND P5, PT, R14, 0x3, PT ;  /* 0x000000030e00780c */ /* 0x000fe40003fa5070 */
[----:B------:R-:W-:Y:S02]  /*0d30*/  LOP3.LUT R9, R9, 0x1, RZ, 0xc0, !PT ;  /* 0x0000000109097812 */ /* 0x000fe400078ec0ff */
[----:B------:R-:W-:Y:S02]  /*0d40*/  SEL R14, RZ, 0xffffffff, P4 ;  /* 0xffffffffff0e7807 */ /* 0x000fe40002000000 */
[----:B------:R-:W-:Y:S02]  /*0d50*/  @P6 SEL R14, RZ, 0xffffffff, P1 ;  /* 0xffffffffff0e6807 */ /* 0x000fe40000800000 */
[----:B------:R-:W-:Y:S02]  /*0d60*/  IADD3 R17, P1, P6, R9, R17, R12 ;  /* 0x0000001109117210 */ /* 0x000fe40007e3e00c */
[----:B------:R-:W-:-:S02]  /*0d70*/  LOP3.LUT P4, RZ, R2, 0x8, RZ, 0xc0, !PT ;  /* 0x0000000802ff7812 */ /* 0x000fc4000788c0ff */
[----:B------:R-:W-:Y:S02]  /*0d80*/  IADD3.X R16, PT, PT, RZ, R16, RZ, P1, P6 ;  /* 0x00000010ff107210 */ /* 0x000fe40000fec4ff */
[----:B------:R-:W-:Y:S02]  /*0d90*/  LOP3.LUT P6, RZ, R2, 0x10, RZ, 0xc0, !PT ;  /* 0x0000001002ff7812 */ /* 0x000fe400078cc0ff */
[C---:B------:R-:W-:Y:S02]  /*0da0*/  ISETP.NE.U32.AND P1, PT, R15.reuse, 0x3, PT ;  /* 0x000000030f00780c */ /* 0x040fe40003f25070 */
[----:B------:R-:W-:Y:S02]  /*0db0*/  ISETP.NE.AND.EX P0, PT, RZ, RZ, PT, P0 ;  /* 0x000000ffff00720c */ /* 0x000fe40003f05300 */
[----:B------:R-:W-:Y:S02]  /*0dc0*/  LOP3.LUT R15, R15, 0xfffffffe, RZ, 0xc0, !PT ;  /* 0xfffffffe0f0f7812 */ /* 0x000fe400078ec0ff */
[----:B------:R-:W-:-:S02]  /*0dd0*/  ISETP.NE.AND.EX P5, PT, R19, RZ, PT, P5 ;  /* 0x000000ff1300720c */ /* 0x000fc40003fa5350 */
[----:B------:R-:W-:Y:S02]  /*0de0*/  SEL R12, RZ, 0xffffffff, P3 ;  /* 0xffffffffff0c7807 */ /* 0x000fe40001800000 */
[----:B------:R-:W-:Y:S02]  /*0df0*/  ISETP.NE.AND.EX P2, PT, RZ, RZ, PT, P2 ;  /* 0x000000ffff00720c */ /* 0x000fe40003f45320 */
[----:B------:R-:W-:Y:S02]  /*0e00*/  @P4 SEL R12, RZ, 0xffffffff, P0 ;  /* 0xffffffffff0c4807 */ /* 0x000fe40000000000 */
[----:B------:R-:W-:Y:S02]  /*0e10*/  ISETP.NE.U32.AND P0, PT, R15, 0x2, PT ;  /* 0x000000020f00780c */ /* 0x000fe40003f05070 */
[----:B------:R-:W-:Y:S02]  /*0e20*/  SEL R15, RZ, 0xffffffff, P5 ;  /* 0xffffffffff0f7807 */ /* 0x000fe40002800000 */
[----:B------:R-:W-:-:S02]  /*0e30*/  @P6 SEL R15, RZ, 0xffffffff, P2 ;  /* 0xffffffffff0f6807 */ /* 0x000fc40001000000 */
[----:B------:R-:W-:Y:S02]  /*0e40*/  LOP3.LUT P6, RZ, R2, 0x20, RZ, 0xc0, !PT ;  /* 0x0000002002ff7812 */ /* 0x000fe400078cc0ff */
[C---:B------:R-:W-:Y:S02]  /*0e50*/  ISETP.NE.U32.AND P5, PT, R17.reuse, 0x3, PT ;  /* 0x000000031100780c */ /* 0x040fe40003fa5070 */
[----:B------:R-:W-:Y:S02]  /*0e60*/  ISETP.NE.AND.EX P1, PT, R20, RZ, PT, P1 ;  /* 0x000000ff1400720c */ /* 0x000fe40003f25310 */
[----:B------:R-:W-:Y:S02]  /*0e70*/  LOP3.LUT P2, RZ, R2, 0x40, RZ, 0xc0, !PT ;  /* 0x0000004002ff7812 */ /* 0x000fe4000784c0ff */
[----:B------:R-:W-:Y:S02]  /*0e80*/  LOP3.LUT R17, R17, 0xfffffffe, RZ, 0xc0, !PT ;  /* 0xfffffffe11117812 */ /* 0x000fe400078ec0ff */
[----:B------:R-:W-:-:S02]  /*0e90*/  ISETP.NE.AND.EX P5, PT, R16, RZ, PT, P5 ;  /* 0x000000ff1000720c */ /* 0x000fc40003fa5350 */
[----:B------:R-:W-:Y:S02]  /*0ea0*/  LOP3.LUT R13, R13, 0x1, RZ, 0xc0, !PT ;  /* 0x000000010d0d7812 */ /* 0x000fe400078ec0ff */
[----:B------:R-:W-:Y:S02]  /*0eb0*/  SEL R16, RZ, 0xffffffff, P1 ;  /* 0xffffffffff107807 */ /* 0x000fe40000800000 */
[----:B------:R-:W-:Y:S02]  /*0ec0*/  ISETP.NE.AND.EX P0, PT, RZ, RZ, PT, P0 ;  /* 0x000000ffff00720c */ /* 0x000fe40003f05300 */
[----:B------:R-:W-:Y:S02]  /*0ed0*/  ISETP.NE.U32.AND P1, PT, R17, 0x2, PT ;  /* 0x000000021100780c */ /* 0x000fe40003f25070 */
[----:B------:R-:W-:Y:S02]  /*0ee0*/  LOP3.LUT R14, R14, 0x1, RZ, 0xc0, !PT ;  /* 0x000000010e0e7812 */ /* 0x000fe400078ec0ff */
[----:B------:R-:W-:-:S02]  /*0ef0*/  SEL R17, RZ, 0xffffffff, P5 ;  /* 0xffffffffff117807 */ /* 0x000fc40002800000 */
[----:B------:R-:W-:Y:S02]  /*0f00*/  ISETP.NE.U32.AND P5, PT, R13, 0x1, PT ;  /* 0x000000010d00780c */ /* 0x000fe40003fa5070 */
[----:B------:R-:W-:Y:S02]  /*0f10*/  @P6 SEL R16, RZ, 0xffffffff, P0 ;  /* 0xffffffffff106807 */ /* 0x000fe40000000000 */
[----:B------:R-:W-:Y:S02]  /*0f20*/  LOP3.LUT R12, R12, 0x1, RZ, 0xc0, !PT ;  /* 0x000000010c0c7812 */ /* 0x000fe400078ec0ff */
[----:B------:R-:W-:Y:S02]  /*0f30*/  ISETP.NE.AND.EX P1, PT, RZ, RZ, PT, P1 ;  /* 0x000000ffff00720c */ /* 0x000fe40003f25310 */
[----:B------:R-:W-:Y:S02]  /*0f40*/  ISETP.NE.U32.AND P6, PT, R14, 0x1, PT ;  /* 0x000000010e00780c */ /* 0x000fe40003fc5070 */
[----:B------:R-:W-:-:S02]  /*0f50*/  LOP3.LUT R15, R15, 0x1, RZ, 0xc0, !PT ;  /* 0x000000010f0f7812 */ /* 0x000fc400078ec0ff */
[----:B------:R-:W-:Y:S02]  /*0f60*/  SEL R13, RZ, 0x2, P5 ;  /* 0x00000002ff0d7807 */ /* 0x000fe40002800000 */
[----:B------:R-:W-:Y:S02]  /*0f70*/  ISETP.NE.U32.AND P5, PT, R12, 0x1, PT ;  /* 0x000000010c00780c */ /* 0x000fe40003fa5070 */
[----:B------:R-:W-:Y:S02]  /*0f80*/  @P2 SEL R17, RZ, 0xffffffff, P1 ;  /* 0xffffffffff112807 */ /* 0x000fe40000800000 */
[----:B------:R-:W-:Y:S02]  /*0f90*/  LOP3.LUT R0, R0, 0x1, RZ, 0xc0, !PT ;  /* 0x0000000100007812 */ /* 0x000fe400078ec0ff */
[----:B------:R-:W-:Y:S02]  /*0fa0*/  SEL R12, RZ, 0x4, P6 ;  /* 0x00000004ff0c7807 */ /* 0x000fe40003000000 */
[----:B------:R-:W-:-:S02]  /*0fb0*/  SHF.R.U64 R19, R6, 0x8, R7 ;  /* 0x0000000806137819 */ /* 0x000fc40000001207 */
[----:B------:R-:W-:Y:S02]  /*0fc0*/  ISETP.NE.U32.AND P6, PT, R15, 0x1, PT ;  /* 0x000000010f00780c */ /* 0x000fe40003fc5070 */
[----:B------:R-:W-:Y:S02]  /*0fd0*/  SHF.R.U64 R20, R6, 0x9, R7 ;  /* 0x0000000906147819 */ /* 0x000fe40000001207 */
[----:B------:R-:W-:Y:S02]  /*0fe0*/  LOP3.LUT R12, R12, R13, R0, 0xfe, !PT ;  /* 0x0000000d0c0c7212 */ /* 0x000fe400078efe00 */
[----:B------:R-:W-:Y:S02]  /*0ff0*/  LOP3.LUT R17, R17, 0x1, RZ, 0xc0, !PT ;  /* 0x0000000111117812 */ /* 0x000fe400078ec0ff */
[----:B------:R-:W-:Y:S02]  /*1000*/  LOP3.LUT R19, R19, 0x1, RZ, 0xc0, !PT ;  /* 0x0000000113137812 */ /* 0x000fe400078ec0ff */
[----:B------:R-:W-:-:S02]  /*1010*/  SEL R15, RZ, 0x8, P5 ;  /* 0x00000008ff0f7807 */ /* 0x000fc40002800000 */
[----:B------:R-:W-:Y:S02]  /*1020*/  SEL R0, RZ, 0x10, P6 ;  /* 0x00000010ff007807 */ /* 0x000fe40003000000 */
[----:B------:R-:W-:Y:S02]  /*1030*/  LOP3.LUT R20, R20, 0x1, RZ, 0xc0, !PT ;  /* 0x0000000114147812 */ /* 0x000fe400078ec0ff */
[----:B------:R-:W-:Y:S02]  /*1040*/  LOP3.LUT R16, R16, 0x1, RZ, 0xc0, !PT ;  /* 0x0000000110107812 */ /* 0x000fe400078ec0ff */
[----:B------:R-:W-:Y:S02]  /*1050*/  SHF.R.U64 R14, R2, 0x8, R3 ;  /* 0x00000008020e7819 */ /* 0x000fe40000001203 */
[----:B------:R-:W-:Y:S02]  /*1060*/  SHF.R.U64 R13, R6, 0xa, R7 ;  /* 0x0000000a060d7819 */ /* 0x000fe40000001207 */
[----:B------:R-:W-:-:S02]  /*1070*/  ISETP.NE.U32.AND P6, PT, R17, 0x1, PT ;  /* 0x000000011100780c */ /* 0x000fc40003fc5070 */
[----:B------:R-:W-:Y:S02]  /*1080*/  IADD3 R21, P4, P3, R21, R18, R19 ;  /* 0x0000001215157210 */ /* 0x000fe40007b9e013 */
[----:B------:R-:W-:Y:S02]  /*1090*/  LOP3.LUT R17, R0, R15, R12, 0xfe, !PT ;  /* 0x0000000f00117212 */ /* 0x000fe400078efe0c */
[----:B------:R-:W-:Y:S02]  /*10a0*/  IADD3 R18, P0, PT, R20, R19, RZ ;  /* 0x0000001314127210 */ /* 0x000fe40007f1e0ff */
[----:B------:R-:W-:Y:S02]  /*10b0*/  SHF.R.U64 R0, R6, 0xb, R7 ;  /* 0x0000000b06007819 */ /* 0x000fe40000001207 */
[----:B------:R-:W-:Y:S01]  /*10c0*/  ISETP.NE.U32.AND P5, PT, R16, 0x1, PT ;  /* 0x000000011000780c */ /* 0x000fe20003fa5070 */
[----:B------:R-:W-:Y:S01]  /*10d0*/  IMAD.X R29, RZ, RZ, RZ, P0 ;  /* 0x000000ffff1d7224 */ /* 0x000fe200000e06ff */
[----:B------:R-:W-:-:S02]  /*10e0*/  LOP3.LUT R14, R14, 0x1, RZ, 0xc0, !PT ;  /* 0x000000010e0e7812 */ /* 0x000fc400078ec0ff */
[----:B------:R-:W-:Y:S02]  /*10f0*/  LOP3.LUT R13, R13, 0x1, RZ, 0xc0, !PT ;  /* 0x000000010d0d7812 */ /* 0x000fe400078ec0ff */
[----:B------:R-:W-:Y:S02]  /*1100*/  IADD3.X R30, PT, PT, RZ, R10, RZ, P4, P3 ;  /* 0x0000000aff1e7210 */ /* 0x000fe400027e64ff */
[----:B------:R-:W-:Y:S02]  /*1110*/  IADD3 R19, P2, P1, R22, R18, R23 ;  /* 0x0000001216137210 */ /* 0x000fe4000795e017 */
[----:B------:R-:W-:Y:S02]  /*1120*/  SHF.R.U64 R16, R2, 0x9, R3 ;  /* 0x0000000902107819 */ /* 0x000fe40000001203 */
[----:B------:R-:W-:Y:S02]  /*1130*/  LOP3.LUT R10, R0, 0x1, RZ, 0xc0, !PT ;  /* 0x00000001000a7812 */ /* 0x000fe400078ec0ff */
[----:B------:R-:W-:-:S02]  /*1140*/  SEL R22, RZ, 0x20, P5 ;  /* 0x00000020ff167807 */ /* 0x000fc40002800000 */
[----:B------:R-:W-:Y:S02]  /*1150*/  SEL R15, RZ, 0x40, P6 ;  /* 0x00000040ff0f7807 */ /* 0x000fe40003000000 */
[----:B------:R-:W-:Y:S02]  /*1160*/  SHF.R.U64 R31, R4, 0x8, R5 ;  /* 0x00000008041f7819 */ /* 0x000fe40000001205 */
[C---:B------:R-:W-:Y:S02]  /*1170*/  IADD3 R12, P4, P3, R14.reuse, R18, R13 ;  /* 0x000000120e0c7210 */ /* 0x040fe40007b9e00d */
[----:B------:R-:W-:Y:S02]  /*1180*/  IADD3 R18, P5, P6, R14, R21, R9 ;  /* 0x000000150e127210 */ /* 0x000fe40007ebe009 */
[----:B------:R-:W-:Y:S02]  /*1190*/  LOP3.LUT R16, R16, 0x1, RZ, 0xc0, !PT ;  /* 0x0000000110107812 */ /* 0x000fe400078ec0ff */
[----:B------:R-:W-:-:S02]  /*11a0*/  IADD3 R13, P0, PT, R10, R13, RZ ;  /* 0x0000000d0a0d7210 */ /* 0x000fc40007f1e0ff */
[----:B------:R-:W-:Y:S02]  /*11b0*/  LOP3.LUT R0, R15, R22, R17, 0xfe, !PT ;  /* 0x000000160f007212 */ /* 0x000fe400078efe11 */
[----:B------:R-:W-:Y:S01]  /*11c0*/  LOP3.LUT R31, R31, 0x1, RZ, 0xc0, !PT ;  /* 0x000000011f1f7812 */ /* 0x000fe200078ec0ff */
[----:B------:R-:W-:Y:S01]  /*11d0*/  IMAD.X R22, RZ, RZ, RZ, P0 ;  /* 0x000000ffff167224 */ /* 0x000fe200000e06ff */
[----:B------:R-:W-:Y:S02]  /*11e0*/  SHF.R.U64 R15, R2, 0xa, R3 ;  /* 0x0000000a020f7819 */ /* 0x000fe40000001203 */
[----:B------:R-:W-:Y:S02]  /*11f0*/  SHF.R.U64 R17, R4, 0x9, R5 ;  /* 0x0000000904117819 */ /* 0x000fe40000001205 */
[----:B------:R-:W-:Y:S02]  /*1200*/  IADD3.X R30, PT, PT, RZ, R30, RZ, P5, P6 ;  /* 0x0000001eff1e7210 */ /* 0x000fe40002fec4ff */
[----:B------:R-:W-:-:S02]  /*1210*/  IADD3 R14, P5, P6, R16, R13, R20 ;  /* 0x0000000d100e7210 */ /* 0x000fc40007ebe014 */
[----:B------:R-:W-:Y:S02]  /*1220*/  IADD3.X R26, PT, PT, RZ, R29, RZ, P2, P1 ;  /* 0x0000001dff1a7210 */ /* 0x000fe400017e24ff */
[----:B------:R-:W-:Y:S02]  /*1230*/  IADD3 R16, P1, P2, R16, R19, R31 ;  /* 0x0000001310107210 */ /* 0x000fe40007a3e01f */
[----:B------:R-:W-:Y:S02]  /*1240*/  LOP3.LUT R15, R15, 0x1, RZ, 0xc0, !PT ;  /* 0x000000010f0f7812 */ /* 0x000fe400078ec0ff */
[----:B------:R-:W-:Y:S02]  /*1250*/  LOP3.LUT R17, R17, 0x1, RZ, 0xc0, !PT ;  /* 0x0000000111117812 */ /* 0x000fe400078ec0ff */
[----:B------:R-:W-:Y:S02]  /*1260*/  IADD3.X R26, PT, PT, RZ, R26, RZ, P1, P2 ;  /* 0x0000001aff1a7210 */ /* 0x000fe40000fe44ff */
[----:B------:R-:W-:-:S02]  /*1270*/  IADD3 R21, P1, P2, R15, R12, R17 ;  /* 0x0000000c0f157210 */ /* 0x000fc40007a3e011 */
[----:B------:R-:W-:Y:S02]  /*1280*/  SHF.R.U64 R12, R6, 0xc, R7 ;  /* 0x0000000c060c7819 */ /* 0x000fe40000001207 */
[----:B------:R-:W-:Y:S02]  /*1290*/  IADD3.X R29, PT, PT, RZ, R29, RZ, P4, P3 ;  /* 0x0000001dff1d7210 */ /* 0x000fe400027e64ff */
[----:B------:R-:W-:Y:S02]  /*12a0*/  LOP3.LUT R12, R12, 0x1, RZ, 0xc0, !PT ;  /* 0x000000010c0c7812 */ /* 0x000fe400078ec0ff */
[----:B------:R-:W-:Y:S02]  /*12b0*/  IADD3.X R29, PT, PT, RZ, R29, RZ, P1, P2 ;  /* 0x0000001dff1d7210 */ /* 0x000fe40000fe44ff */
[----:B------:R-:W-:Y:S02]  /*12c0*/  IADD3 R19, P2, P1, R17, R16, R9 ;  /* 0x0000001011137210 */ /* 0x000fe4000795e009 */
[----:B------:R-:W-:-:S02]  /*12d0*/  IADD3.X R24, PT, PT, RZ, R22, RZ, P5, P6 ;  /* 0x00000016ff187210 */ /* 0x000fc40002fec4ff */
[----:B------:R-:W-:Y:S02]  /*12e0*/  IADD3 R9, P5, P6, R15, R13, R12 ;  /* 0x0000000d0f097210 */ /* 0x000fe40007ebe00c */
[----:B------:R-:W-:Y:S02]  /*12f0*/  SHF.R.U64 R15, R2, 0xb, R3 ;  /* 0x0000000b020f7819 */ /* 0x000fe40000001203 */
[----:B------:R-:W-:Y:S02]  /*1300*/  SHF.R.U64 R20, R4, 0xa, R5 ;  /* 0x0000000a04147819 */ /* 0x000fe40000001205 */
[----:B------:R-:W-:Y:S02]  /*1310*/  LOP3.LUT R15, R15, 0x1, RZ, 0xc0, !PT ;  /* 0x000000010f0f7812 */ /* 0x000fe400078ec0ff */
[----:B------:R-:W-:Y:S02]  /*1320*/  LOP3.LUT R20, R20, 0x1, RZ, 0xc0, !PT ;  /* 0x0000000114147812 */ /* 0x000fe400078ec0ff */
[----:B------:R-:W-:-:S02]  /*1330*/  IADD3 R11, P3, P4, R31, R18, R11 ;  /* 0x000000121f0b7210 */ /* 0x000fc40007c7e00b */
[----:B------:R-:W-:Y:S02]  /*1340*/  IADD3.X R22, PT, PT, RZ, R22, RZ, P5, P6 ;  /* 0x00000016ff167210 */ /* 0x000fe40002fec4ff */
[----:B------:R-:W-:Y:S02]  /*1350*/  IADD3 R23, P5, P6, R15, R14, R20 ;  /* 0x0000000e0f177210 */ /* 0x000fe40007ebe014 */
[----:B------:R-:W-:Y:S02]  /*1360*/  SHF.R.U64 R18, R4, 0xb, R5 ;  /* 0x0000000b04127819 */ /* 0x000fe40000001205 */
[----:B------:R-:W-:Y:S02]  /*1370*/  SHF.R.U64 R14, R2, 0xc, R3 ;  /* 0x0000000c020e7819 */ /* 0x000fe40000001203 */
[C---:B------:R-:W-:Y:S02]  /*1380*/  ISETP.NE.U32.AND P0, PT, R11.reuse, 0x3, PT ;  /* 0x000000030b00780c */ /* 0x040fe40003f05070 */
[----:B------:R-:W-:-:S02]  /*1390*/  LOP3.LUT R13, R11, 0xfffffffe, RZ, 0xc0, !PT ;  /* 0xfffffffe0b0d7812 */ /* 0x000fc400078ec0ff */
[----:B------:R-:W-:Y:S02]  /*13a0*/  IADD3.X R11, PT, PT, RZ, R30, RZ, P3, P4 ;  /* 0x0000001eff0b7210 */ /* 0x000fe40001fe84ff */
[----:B------:R-:W-:Y:S02]  /*13b0*/  IADD3 R21, P4, P3, R20, R21, R31 ;  /* 0x0000001514157210 */ /* 0x000fe40007b9e01f */
[----:B------:R-:W-:Y:S02]  /*13c0*/  LOP3.LUT R18, R18, 0x1, RZ, 0xc0, !PT ;  /* 0x0000000112127812 */ /* 0x000fe400078ec0ff */
[----:B------:R-:W-:Y:S02]  /*13d0*/  LOP3.LUT R14, R14, 0x1, RZ, 0xc0, !PT ;  /* 0x000000010e0e7812 */ /* 0x000fe400078ec0ff */
[----:B------:R-:W-:Y:S02]  /*13e0*/  IADD3.X R29, PT, PT, RZ, R29, RZ, P4, P3 ;  /* 0x0000001dff1d7210 */ /* 0x000fe400027e64ff */
[----:B------:R-:W-:-:S02]  /*13f0*/  IADD3 R16, P4, P3, R14, R9, R18 ;  /* 0x000000090e107210 */ /* 0x000fc40007b9e012 */
[----:B------:R-:W-:Y:S02]  /*1400*/  ISETP.NE.AND.EX P0, PT, R11, RZ, PT, P0 ;  /* 0x000000ff0b00720c */ /* 0x000fe40003f05300 */
[----:B------:R-:W-:Y:S02]  /*1410*/  SHF.R.U64 R9, R6, 0xd, R7 ;  /* 0x0000000d06097819 */ /* 0x000fe40000001207 */
[----:B------:R-:W-:Y:S02]  /*1420*/  SHF.R.U64 R11, R4, 0xc, R5 ;  /* 0x0000000c040b7819 */ /* 0x000fe40000001205 */
[----:B------:R-:W-:Y:S02]  /*1430*/  IADD3.X R26, PT, PT, RZ, R26, RZ, P2, P1 ;  /* 0x0000001aff1a7210 */ /* 0x000fe400017e24ff */
[----:B------:R-:W-:Y:S02]  /*1440*/  IADD3.X R24, PT, PT, RZ, R24, RZ, P5, P6 ;  /* 0x00000018ff187210 */ /* 0x000fe40002fec4ff */
[----:B------:R-:W-:-:S02]  /*1450*/  IADD3 R23, P1, P2, R18, R23, R17 ;  /* 0x0000001712177210 */ /* 0x000fc40007a3e011 */
[----:B------:R-:W-:Y:S02]  /*1460*/  LOP3.LUT R9, R9, 0x1, RZ, 0xc0, !PT ;  /* 0x0000000109097812 */ /* 0x000fe400078ec0ff */
[----:B------:R-:W-:Y:S02]  /*1470*/  LOP3.LUT R11, R11, 0x1, RZ, 0xc0, !PT ;  /* 0x000000010b0b7812 */ /* 0x000fe400078ec0ff */
[----:B------:R-:W-:Y:S02]  /*1480*/  IADD3.X R22, PT, PT, RZ, R22, RZ, P4, P3 ;  /* 0x00000016ff167210 */ /* 0x000fe400027e64ff */
[----:B------:R-:W-:Y:S02]  /*1490*/  ISETP.NE.U32.AND P4, PT, R19, 0x3, PT ;  /* 0x000000031300780c */ /* 0x000fe40003f85070 */
[----:B------:R-:W-:Y:S02]  /*14a0*/  IADD3.X R24, PT, PT, RZ, R24, RZ, P1, P2 ;  /* 0x00000018ff187210 */ /* 0x000fe40000fe44ff */
[----:B------:R-:W-:-:S02]  /*14b0*/  IADD3 R17, P1, PT, R9, R12, RZ ;  /* 0x0000000c09117210 */ /* 0x000fc40007f3e0ff */
[----:B------:R-:W-:Y:S02]  /*14c0*/  IADD3 R16, P2, P5, R11, R16, R20 ;  /* 0x000000100b107210 */ /* 0x000fe40007d5e014 */
[----:B------:R-:W-:Y:S02]  /*14d0*/  ISETP.NE.AND.EX P4, PT, R26, RZ, PT, P4 ;  /* 0x000000ff1a00720c */ /* 0x000fe40003f85340 */
[----:B------:R-:W-:Y:S01]  /*14e0*/  LOP3.LUT R12, R19, 0xfffffffe, RZ, 0xc0, !PT ;  /* 0xfffffffe130c7812 */ /* 0x000fe200078ec0ff */
[----:B------:R-:W-:Y:S01]  /*14f0*/  IMAD.X R19, RZ, RZ, RZ, P1 ;  /* 0x000000ffff137224 */ /* 0x000fe200008e06ff */
[----:B------:R-:W-:Y:S02]  /*1500*/  SHF.R.U64 R26, R2, 0xd, R3 ;  /* 0x0000000d021a7819 */ /* 0x000fe40000001203 */
[----:B------:R-:W-:Y:S02]  /*1510*/  IADD3.X R22, PT, PT, RZ, R22, RZ, P2, P5 ;  /* 0x00000016ff167210 */ /* 0x000fe400017ea4ff */
[----:B------:R-:W-:-:S02]  /*1520*/  IADD3 R15, P2, P5, R15, R17, R10 ;  /* 0x000000110f0f7210 */ /* 0x000fc40007d5e00a */
[----:B------:R-:W-:Y:S02]  /*1530*/  ISETP.NE.U32.AND P3, PT, R12, 0x2, PT ;  /* 0x000000020c00780c */ /* 0x000fe40003f65070 */
[----:B------:R-:W-:Y:S02]  /*1540*/  LOP3.LUT R26, R26, 0x1, RZ, 0xc0, !PT ;  /* 0x000000011a1a7812 */ /* 0x000fe400078ec0ff */
[----:B------:R-:W-:Y:S02]  /*1550*/  SHF.R.U64 R12, R4, 0xd, R5 ;  /* 0x0000000d040c7819 */ /* 0x000fe40000001205 */
[----:B------:R-:W-:Y:S02]  /*1560*/  IADD3.X R20, PT, PT, RZ, R19, RZ, P2, P5 ;  /* 0x00000013ff147210 */ /* 0x000fe400017ea4ff */
[----:B------:R-:W-:Y:S02]  /*1570*/  IADD3 R15, P2, P5, R26, R15, R11 ;  /* 0x0000000f1a0f7210 */ /* 0x000fe40007d5e00b */
[----:B------:R-:W-:-:S02]  /*1580*/  LOP3.LUT R12, R12, 0x1, RZ, 0xc0, !PT ;  /* 0x000000010c0c7812 */ /* 0x000fc400078ec0ff */
[----:B------:R-:W-:Y:S02]  /*1590*/  IADD3.X R20, PT, PT, RZ, R20, RZ, P2, P5 ;  /* 0x00000014ff147210 */ /* 0x000fe400017ea4ff */
[----:B------:R-:W-:Y:S02]  /*15a0*/  IADD3 R18, P2, P5, R12, R15, R18 ;  /* 0x0000000f0c127210 */ /* 0x000fe40007d5e012 */
[----:B------:R-:W-:Y:S02]  /*15b0*/  ISETP.NE.U32.AND P6, PT, R13, 0x2, PT ;  /* 0x000000020d00780c */ /* 0x000fe40003fc5070 */
[----:B------:R-:W-:Y:S02]  /*15c0*/  IADD3.X R20, PT, PT, RZ, R20, RZ, P2, P5 ;  /* 0x00000014ff147210 */ /* 0x000fe400017ea4ff */
[----:B------:R-:W-:Y:S02]  /*15d0*/  LOP3.LUT P5, RZ, R2, 0x80, RZ, 0xc0, !PT ;  /* 0x0000008002ff7812 */ /* 0x000fe400078ac0ff */
[----:B------:R-:W-:-:S02]  /*15e0*/  ISETP.NE.AND.EX P6, PT, RZ, RZ, PT, P6 ;  /* 0x000000ffff00720c */ /* 0x000fc40003fc5360 */
[----:B------:R-:W-:Y:S02]  /*15f0*/  SEL R13, RZ, 0xffffffff, P0 ;  /* 0xffffffffff0d7807 */ /* 0x000fe40000000000 */
[C---:B------:R-:W-:Y:S02]  /*1600*/  LOP3.LUT R10, R21.reuse, 0xfffffffe, RZ, 0xc0, !PT ;  /* 0xfffffffe150a7812 */ /* 0x040fe400078ec0ff */
[----:B------:R-:W-:Y:S02]  /*1610*/  ISETP.NE.U32.AND P2, PT, R21, 0x3, PT ;  /* 0x000000031500780c */ /* 0x000fe40003f45070 */
[----:B------:R-:W-:Y:S02]  /*1620*/  SHF.R.U64 R21, R6, 0xe, R7 ;  /* 0x0000000e06157819 */ /* 0x000fe40000001207 */
[----:B------:R-:W-:Y:S02]  /*1630*/  SHF.R.U64 R31, R2, 0xe, R3 ;  /* 0x0000000e021f7819 */ /* 0x000fe40000001203 */
[----:B------:R-:W-:-:S02]  /*1640*/  @P5 SEL R13, RZ, 0xffffffff, P6 ;  /* 0xffffffffff0d5807 */ /* 0x000fc40003000000 */
[----:B------:R-:W-:Y:S02]  /*1650*/  LOP3.LUT P6, RZ, R2, 0x100, RZ, 0xc0, !PT ;  /* 0x0000010002ff7812 */ /* 0x000fe400078cc0ff */
[----:B------:R-:W-:Y:S02]  /*1660*/  LOP3.LUT R21, R21, 0x1, RZ, 0xc0, !PT ;  /* 0x0000000115157812 */ /* 0x000fe400078ec0ff */
[----:B------:R-:W-:Y:S02]  /*1670*/  ISETP.NE.AND.EX P3, PT, RZ, RZ, PT, P3 ;  /* 0x000000ffff00720c */ /* 0x000fe40003f65330 */
[----:B------:R-:W-:Y:S02]  /*1680*/  IADD3 R17, P0, P5, R14, R17, R21 ;  /* 0x000000110e117210 */ /* 0x000fe40007d1e015 */
[----:B------:R-:W-:Y:S02]  /*1690*/  LOP3.LUT R31, R31, 0x1, RZ, 0xc0, !PT ;  /* 0x000000011f1f7812 */ /* 0x000fe400078ec0ff */
[----:B------:R-:W-:-:S02]  /*16a0*/  SEL R14, RZ, 0xffffffff, P4 ;  /* 0xffffffffff0e7807 */ /* 0x000fc40002000000 */
[----:B------:R-:W-:Y:S02]  /*16b0*/  IADD3.X R19, PT, PT, RZ, R19, RZ, P0, P5 ;  /* 0x00000013ff137210 */ /* 0x000fe400007ea4ff */
[----:B------:R-:W-:Y:S02]  /*16c0*/  @P6 SEL R14, RZ, 0xffffffff, P3 ;  /* 0xffffffffff0e6807 */ /* 0x000fe40001800000 */
[----:B------:R-:W-:Y:S02]  /*16d0*/  IADD3 R17, P4, P6, R31, R17, R12 ;  /* 0x000000111f117210 */ /* 0x000fe40007e9e00c */
[----:B------:R-:W-:Y:S02]  /*16e0*/  ISETP.NE.U32.AND P1, PT, R10, 0x2, PT ;  /* 0x000000020a00780c */ /* 0x000fe40003f25070 */
[----:B------:R-:W-:Y:S02]  /*16f0*/  IADD3.X R19, PT, PT, RZ, R19, RZ, P4, P6 ;  /* 0x00000013ff137210 */ /* 0x000fe400027ec4ff */
[----:B------:R-:W-:-:S02]  /*1700*/  LOP3.LUT P6, RZ, R2, 0x200, RZ, 0xc0, !PT ;  /* 0x0000020002ff7812 */ /* 0x000fc400078cc0ff */
[----:B------:R-:W-:Y:S02]  /*1710*/  LOP3.LUT R10, R23, 0xfffffffe, RZ, 0xc0, !PT ;  /* 0xfffffffe170a7812 */ /* 0x000fe400078ec0ff */
[----:B------:R-:W-:Y:S02]  /*1720*/  ISETP.NE.AND.EX P2, PT, R29, RZ, PT, P2 ;  /* 0x000000ff1d00720c */ /* 0x000fe40003f45320 */
[----:B------:R-:W-:Y:S02]  /*1730*/  ISETP.NE.U32.AND P0, PT, R10, 0x2, PT ;  /* 0x000000020a00780c */ /* 0x000fe40003f05070 */
[----:B------:R-:W-:Y:S02]  /*1740*/  LOP3.LUT R10, R16, 0xfffffffe, RZ, 0xc0, !PT ;  /* 0xfffffffe100a7812 */ /* 0x000fe400078ec0ff */
[----:B------:R-:W-:Y:S02]  /*1750*/  ISETP.NE.AND.EX P1, PT, RZ, RZ, PT, P1 ;  /* 0x000000ffff00720c */ /* 0x000fe40003f25310 */
[----:B------:R-:W-:-:S02]  /*1760*/  ISETP.NE.U32.AND P4, PT, R10, 0x2, PT ;  /* 0x000000020a00780c */ /* 0x000fc40003f85070 */
[----:B------:R-:W-:Y:S02]  /*1770*/  ISETP.NE.U32.AND P5, PT, R23, 0x3, PT ;  /* 0x000000031700780c */ /* 0x000fe40003fa5070 */
[----:B------:R-:W-:Y:S02]  /*1780*/  SHF.R.U64 R10, R4, 0xe, R5 ;  /* 0x0000000e040a7819 */ /* 0x000fe40000001205 */
[----:B------:R-:W-:Y:S02]  /*1790*/  SEL R15, RZ, 0xffffffff, P2 ;  /* 0xffffffffff0f7807 */ /* 0x000fe40001000000 */
[----:B------:R-:W-:Y:S02]  /*17a0*/  @P6 SEL R15, RZ, 0xffffffff, P1 ;  /* 0xffffffffff0f6807 */ /* 0x000fe40000800000 */
[----:B------:R-:W-:Y:S02]  /*17b0*/  LOP3.LUT P6, RZ, R2, 0x400, RZ, 0xc0, !PT ;  /* 0x0000040002ff7812 */ /* 0x000fe400078cc0ff */
[----:B------:R-:W-:-:S02]  /*17c0*/  ISETP.NE.AND.EX P5, PT, R24, RZ, PT, P5 ;  /* 0x000000ff1800720c */ /* 0x000fc40003fa5350 */
[----:B------:R-:W-:Y:S02]  /*17d0*/  LOP3.LUT R10, R10, 0x1, RZ, 0xc0, !PT ;  /* 0x000000010a0a7812 */ /* 0x000fe400078ec0ff */
[----:B------:R-:W-:Y:S02]  /*17e0*/  SHF.R.U64 R24, R6, 0xf, R7 ;  /* 0x0000000f06187819 */ /* 0x000fe40000001207 */
[----:B------:R-:W-:Y:S02]  /*17f0*/  ISETP.NE.U32.AND P3, PT, R16, 0x3, PT ;  /* 0x000000031000780c */ /* 0x000fe40003f65070 */
[----:B------:R-:W-:Y:S02]  /*1800*/  IADD3 R17, P1, P2, R10, R17, R11 ;  /* 0x000000110a117210 */ /* 0x000fe40007a3e00b */
[----:B------:R-:W-:Y:S02]  /*1810*/  LOP3.LUT R24, R24, 0x1, RZ, 0xc0, !PT ;  /* 0x0000000118187812 */ /* 0x000fe400078ec0ff */
[----:B------:R-:W-:-:S02]  /*1820*/  ISETP.NE.AND.EX P3, PT, R22, RZ, PT, P3 ;  /* 0x000000ff1600720c */ /* 0x000fc40003f65330 */
[----:B------:R-:W-:Y:S02]  /*1830*/  IADD3.X R19, PT, PT, RZ, R19, RZ, P1, P2 ;  /* 0x00000013ff137210 */ /* 0x000fe40000fe44ff */
[----:B------:R-:W-:Y:S02]  /*1840*/  ISETP.NE.AND.EX P0, PT, RZ, RZ, PT, P0 ;  /* 0x000000ffff00720c */ /* 0x000fe40003f05300 */
[----:B------:R-:W-:Y:S02]  /*1850*/  IADD3 R22, P1, PT, R24, R21, RZ ;  /* 0x0000001518167210 */ /* 0x000fe40007f3e0ff */
[----:B------:R-:W-:Y:S02]  /*1860*/  LOP3.LUT R11, R18, 0xfffffffe, RZ, 0xc0, !PT ;  /* 0xfffffffe120b7812 */ /* 0x000fe400078ec0ff */
[----:B------:R-:W-:Y:S02]  /*1870*/  SEL R16, RZ, 0xffffffff, P5 ;  /* 0xffffffffff107807 */ /* 0x000fe40002800000 */
[----:B------:R-:W-:-:S02]  /*1880*/  @P6 SEL R16, RZ, 0xffffffff, P0 ;  /* 0xffffffffff106807 */ /* 0x000fc40000000000 */
[----:B------:R-:W-:Y:S02]  /*1890*/  SHF.R.U64 R21, R2, 0xf, R3 ;  /* 0x0000000f02157819 */ /* 0x000fe40000001203 */
[----:B------:R-:W-:Y:S01]  /*18a0*/  ISETP.NE.U32.AND P0, PT, R11, 0x2, PT ;  /* 0x000000020b00780c */ /* 0x000fe20003f05070 */
[----:B------:R-:W-:Y:S01]  /*18b0*/  IMAD.X R11, RZ, RZ, RZ, P1 ;  /* 0x000000ffff0b7224 */ /* 0x000fe200008e06ff */
[----:B------:R-:W-:Y:S02]  /*18c0*/  ISETP.NE.U32.AND P2, PT, R18, 0x3, PT ;  /* 0x000000031200780c */ /* 0x000fe40003f45070 */
[----:B------:R-:W-:Y:S02]  /*18d0*/  IADD3 R18, P5, P6, R26, R22, R9 ;  /* 0x000000161a127210 */ /* 0x000fe40007ebe009 */
[----:B------:R-:W-:Y:S02]  /*18e0*/  LOP3.LUT R21, R21, 0x1, RZ, 0xc0, !PT ;  /* 0x0000000115157812 */ /* 0x000fe400078ec0ff */
[----:B------:R-:W-:-:S02]  /*18f0*/  ISETP.NE.AND.EX P2, PT, R20, RZ, PT, P2 ;  /* 0x000000ff1400720c */ /* 0x000fc40003f45320 */
[----:B------:R-:W-:Y:S02]  /*1900*/  IADD3.X R20, PT, PT, RZ, R11, RZ, P5, P6 ;  /* 0x0000000bff147210 */ /* 0x000fe40002fec4ff */
[----:B------:R-:W-:Y:S02]  /*1910*/  IADD3 R18, P5, P6, R21, R18, R10 ;  /* 0x0000001215127210 */ /* 0x000fe40007ebe00a */
[----:B------:R-:W-:Y:S02]  /*1920*/  LOP3.LUT R9, R17, 0xfffffffe, RZ, 0xc0, !PT ;  /* 0xfffffffe11097812 */ /* 0x000fe400078ec0ff */
[----:B------:R-:W-:Y:S02]  /*1930*/  IADD3.X R20, PT, PT, RZ, R20, RZ, P5, P6 ;  /* 0x00000014ff147210 */ /* 0x000fe40002fec4ff */
[----:B------:R-:W-:Y:S02]  /*1940*/  LOP3.LUT P5, RZ, R2, 0x800, RZ, 0xc0, !PT ;  /* 0x0000080002ff7812 */ /* 0x000fe400078ac0ff */
[----:B------:R-:W-:-:S02]  /*1950*/  ISETP.NE.U32.AND P6, PT, R9, 0x2, PT ;  /* 0x000000020900780c */ /* 0x000fc40003fc5070 */
[----:B------:R-:W-:Y:S02]  /*1960*/  SHF.R.U64 R9, R4, 0xf, R5 ;  /* 0x0000000f04097819 */ /* 0x000fe40000001205 */
[----:B------:R-:W-:Y:S02]  /*1970*/  ISETP.NE.AND.EX P4, PT, RZ, RZ, PT, P4 ;  /* 0x000000ffff00720c */ /* 0x000fe40003f85340 */
[----:B------:R-:W-:Y:S02]  /*1980*/  LOP3.LUT R9, R9, 0x1, RZ, 0xc0, !PT ;  /* 0x0000000109097812 */ /* 0x000fe400078ec0ff */
[----:B------:R-:W-:Y:S02]  /*1990*/  ISETP.NE.U32.AND P1, PT, R17, 0x3, PT ;  /* 0x000000031100780c */ /* 0x000fe40003f25070 */
[----:B------:R-:W-:Y:S02]  /*19a0*/  SEL R17, RZ, 0xffffffff, P3 ;  /* 0xffffffffff117807 */ /* 0x000fe40001800000 */
[----:B------:R-:W-:-:S02]  /*19b0*/  @P5 SEL R17, RZ, 0xffffffff, P4 ;  /* 0xffffffffff115807 */ /* 0x000fc40002000000 */
[----:B------:R-:W-:Y:S02]  /*19c0*/  IADD3 R18, P4, P5, R9, R18, R12 ;  /* 0x0000001209127210 */ /* 0x000fe40007d9e00c */
[C---:B------:R-:W-:Y:S02]  /*19d0*/  LOP3.LUT P3, RZ, R2.reuse, 0x1000, RZ, 0xc0, !PT ;  /* 0x0000100002ff7812 */ /* 0x040fe4000786c0ff */
[----:B------:R-:W-:Y:S02]  /*19e0*/  IADD3.X R20, PT, PT, RZ, R20, RZ, P4, P5 ;  /* 0x00000014ff147210 */ /* 0x000fe400027ea4ff */
[----:B------:R-:W-:Y:S02]  /*19f0*/  LOP3.LUT P4, RZ, R2, 0x2000, RZ, 0xc0, !PT ;  /* 0x0000200002ff7812 */ /* 0x000fe4000788c0ff */
[----:B------:R-:W-:Y:S02]  /*1a00*/  LOP3.LUT R13, R13, 0x1, RZ, 0xc0, !PT ;  /* 0x000000010d0d7812 */ /* 0x000fe400078ec0ff */
[----:B------:R-:W-:-:S02]  /*1a10*/  ISETP.NE.AND.EX P1, PT, R19, RZ, PT, P1 ;  /* 0x000000ff1300720c */ /* 0x000fc40003f25310 */
[----:B------:R-:W-:Y:S02]  /*1a20*/  ISETP.NE.AND.EX P0, PT, RZ, RZ, PT, P0 ;  /* 0x000000ffff00720c */ /* 0x000fe40003f05300 */
[----:B------:R-:W-:Y:S02]  /*1a30*/  ISETP.NE.AND.EX P6, PT, RZ, RZ, PT, P6 ;  /* 0x000000ffff00720c */ /* 0x000fe40003fc5360 */
[----:B------:R-:W-:Y:S02]  /*1a40*/  LOP3.LUT R14, R14, 0x1, RZ, 0xc0, !PT ;  /* 0x000000010e0e7812 */ /* 0x000fe400078ec0ff */
[----:B------:R-:W-:Y:S02]  /*1a50*/  ISETP.NE.U32.AND P5, PT, R13, 0x1, PT ;  /* 0x000000010d00780c */ /* 0x000fe40003fa5070 */
[----:B------:R-:W-:Y:S02]  /*1a60*/  SEL R12, RZ, 0xffffffff, P2 ;  /* 0xffffffffff0c7807 */ /* 0x000fe40001000000 */
[----:B------:R-:W-:-:S02]  /*1a70*/  SEL R13, RZ, 0xffffffff, P1 ;  /* 0xffffffffff0d7807 */ /* 0x000fc40000800000 */
[----:B------:R-:W-:Y:S02]  /*1a80*/  @P3 SEL R12, RZ, 0xffffffff, P0 ;  /* 0xffffffffff0c3807 */ /* 0x000fe40000000000 */
[----:B------:R-:W-:Y:S02]  /*1a90*/  @P4 SEL R13, RZ, 0xffffffff, P6 ;  /* 0xffffffffff0d4807 */ /* 0x000fe40003000000 */
[----:B------:R-:W-:Y:S02]  /*1aa0*/  ISETP.NE.U32.AND P0, PT, R14, 0x1, PT ;  /* 0x000000010e00780c */ /* 0x000fe40003f05070 */
[----:B------:R-:W-:Y:S02]  /*1ab0*/  LOP3.LUT P4, RZ, R2, 0x4000, RZ, 0xc0, !PT ;  /* 0x0000400002ff7812 */ /* 0x000fe4000788c0ff */
[C---:B------:R-:W-:Y:S02]  /*1ac0*/  LOP3.LUT R14, R18.reuse, 0xfffffffe, RZ, 0xc0, !PT ;  /* 0xfffffffe120e7812 */ /* 0x040fe400078ec0ff */
[----:B------:R-:W-:-:S02]  /*1ad0*/  ISETP.NE.U32.AND P1, PT, R18, 0x3, PT ;  /* 0x000000031200780c */ /* 0x000fc40003f25070 */
[----:B------:R-:W-:Y:S02]  /*1ae0*/  ISETP.NE.U32.AND P6, PT, R14, 0x2, PT ;  /* 0x000000020e00780c */ /* 0x000fe40003fc5070 */
[----:B------:R-:W-:Y:S02]  /*1af0*/  ISETP.NE.AND.EX P1, PT, R20, RZ, PT, P1 ;  /* 0x000000ff1400720c */ /* 0x000fe40003f25310 */
[----:B------:R-:W-:Y:S02]  /*1b00*/  ISETP.NE.AND.EX P6, PT, RZ, RZ, PT, P6 ;  /* 0x000000ffff00720c */ /* 0x000fe40003fc5360 */
[----:B------:R-:W-:Y:S02]  /*1b10*/  LOP3.LUT R15, R15, 0x1, RZ, 0xc0, !PT ;  /* 0x000000010f0f7812 */ /* 0x000fe400078ec0ff */
[----:B------:R-:W-:Y:S02]  /*1b20*/  LOP3.LUT R16, R16, 0x1, RZ, 0xc0, !PT ;  /* 0x0000000110107812 */ /* 0x000fe400078ec0ff */
[----:B------:R-:W-:-:S02]  /*1b30*/  SHF.R.U64 R19, R6, 0x10, R7 ;  /* 0x0000001006137819 */ /* 0x000fc40000001207 */
[----:B------:R-:W-:Y:S02]  /*1b40*/  SEL R14, RZ, 0xffffffff, P1 ;  /* 0xffffffffff0e7807 */ /* 0x000fe40000800000 */
[----:B------:R-:W-:Y:S02]  /*1b50*/  SHF.R.U64 R18, R6, 0x11, R7 ;  /* 0x0000001106127819 */ /* 0x000fe40000001207 */
[----:B------:R-:W-:Y:S02]  /*1b60*/  LOP3.LUT R17, R17, 0x1, RZ, 0xc0, !PT ;  /* 0x0000000111117812 */ /* 0x000fe400078ec0ff */
[----:B------:R-:W-:Y:S02]  /*1b70*/  @P4 SEL R14, RZ, 0xffffffff, P6 ;  /* 0xffffffffff0e4807 */ /* 0x000fe40003000000 */
[----:B------:R-:W-:Y:S02]  /*1b80*/  SEL R20, RZ, 0x80, P5 ;  /* 0x00000080ff147807 */ /* 0x000fe40002800000 */
[----:B------:R-:W-:-:S02]  /*1b90*/  SEL R23, RZ, 0x100, P0 ;  /* 0x00000100ff177807 */ /* 0x000fc40000000000 */
[----:B------:R-:W-:Y:S02]  /*1ba0*/  ISETP.NE.U32.AND P1, PT, R15, 0x1, PT ;  /* 0x000000010f00780c */ /* 0x000fe40003f25070 */
[----:B------:R-:W-:Y:S02]  /*1bb0*/  ISETP.NE.U32.AND P6, PT, R16, 0x1, PT ;  /* 0x000000011000780c */ /* 0x000fe40003fc5070 */
[----:B------:R-:W-:Y:S02]  /*1bc0*/  LOP3.LUT R19, R19, 0x1, RZ, 0xc0, !PT ;  /* 0x0000000113137812 */ /* 0x000fe400078ec0ff */
[----:B------:R-:W-:Y:S02]  /*1bd0*/  LOP3.LUT R18, R18, 0x1, RZ, 0xc0, !PT ;  /* 0x0000000112127812 */ /* 0x000fe400078ec0ff */
[----:B------:R-:W-:Y:S02]  /*1be0*/  ISETP.NE.U32.AND P5, PT, R17, 0x1, PT ;  /* 0x000000011100780c */ /* 0x000fe40003fa5070 */
[----:B------:R-:W-:-:S02]  /*1bf0*/  LOP3.LUT R12, R12, 0x1, RZ, 0xc0, !PT ;  /* 0x000000010c0c7812 */ /* 0x000fc400078ec0ff */
[----:B------:R-:W-:Y:S02]  /*1c00*/  LOP3.LUT R20, R23, R20, R0, 0xfe, !PT ;  /* 0x0000001417147212 */ /* 0x000fe400078efe00 */
[----:B------:R-:W-:Y:S02]  /*1c10*/  LOP3.LUT R13, R13, 0x1, RZ, 0xc0, !PT ;  /* 0x000000010d0d7812 */ /* 0x000fe400078ec0ff */
[----:B------:R-:W-:Y:S02]  /*1c20*/  SEL R17, RZ, 0x200, P1 ;  /* 0x00000200ff117807 */ /* 0x000fe40000800000 */
[----:B------:R-:W-:Y:S02]  /*1c30*/  SEL R0, RZ, 0x400, P6 ;  /* 0x00000400ff007807 */ /* 0x000fe40003000000 */
[----:B------:R-:W-:Y:S02]  /*1c40*/  IADD3 R15, P4, PT, R18, R19, RZ ;  /* 0x00000013120f7210 */ /* 0x000fe40007f9e0ff */
[----:B------:R-:W-:-:S02]  /*1c50*/  SEL R16, RZ, 0x800, P5 ;  /* 0x00000800ff107807 */ /* 0x000fc40002800000 */
[----:B------:R-:W-:Y:S01]  /*1c60*/  ISETP.NE.U32.AND P6, PT, R12, 0x1, PT ;  /* 0x000000010c00780c */ /* 0x000fe20003fc5070 */
[----:B------:R-:W-:Y:S01]  /*1c70*/  IMAD.X R29, RZ, RZ, RZ, P4 ;  /* 0x000000ffff1d7224 */ /* 0x000fe200020e06ff */
[----:B------:R-:W-:Y:S02]  /*1c80*/  ISETP.NE.U32.AND P5, PT, R13, 0x1, PT ;  /* 0x000000010d00780c */ /* 0x000fe40003fa5070 */
[----:B------:R-:W-:Y:S02]  /*1c90*/  LOP3.LUT R13, R0, R17, R20, 0xfe, !PT ;  /* 0x00000011000d7212 */ /* 0x000fe400078efe14 */
[----:B------:R-:W-:Y:S02]  /*1ca0*/  LOP3.LUT R14, R14, 0x1, RZ, 0xc0, !PT ;  /* 0x000000010e0e7812 */ /* 0x000fe400078ec0ff */
[----:B------:R-:W-:Y:S02]  /*1cb0*/  IADD3 R31, P3, P2, R31, R22, R19 ;  /* 0x000000161f1f7210 */ /* 0x000fe40007a7e013 */
[----:B------:R-:W-:-:S02]  /*1cc0*/  SHF.R.U64 R0, R2, 0x10, R3 ;  /* 0x0000001002007819 */ /* 0x000fc40000001203 */
[----:B------:R-:W-:Y:S02]  /*1cd0*/  IADD3 R19, P1, P0, R21, R15, R24 ;  /* 0x0000000f15137210 */ /* 0x000fe4000783e018 */
[----:B------:R-:W-:Y:S02]  /*1ce0*/  SEL R21, RZ, 0x1000, P6 ;  /* 0x00001000ff157807 */ /* 0x000fe40003000000 */
[----:B------:R-:W-:Y:S02]  /*1cf0*/  ISETP.NE.U32.AND P6, PT, R14, 0x1, PT ;  /* 0x000000010e00780c */ /* 0x000fe40003fc5070 */
[--C-:B------:R-:W-:Y:S02]  /*1d00*/  SHF.R.U64 R12, R6, 0x12, R7.reuse ;  /* 0x00000012060c7819 */ /* 0x100fe40000001207 */
[----:B------:R-:W-:Y:S02]  /*1d10*/  LOP3.LUT R14, R0, 0x1, RZ, 0xc0, !PT ;  /* 0x00000001000e7812 */ /* 0x000fe400078ec0ff */
[----:B------:R-:W-:-:S02]  /*1d20*/  SHF.R.U64 R0, R6, 0x13, R7 ;  /* 0x0000001306007819 */ /* 0x000fc40000001207 */
[----:B------:R-:W-:Y:S02]  /*1d30*/  LOP3.LUT R12, R12, 0x1, RZ, 0xc0, !PT ;  /* 0x000000010c0c7812 */ /* 0x000fe400078ec0ff */
[----:B------:R-:W-:Y:S02]  /*1d40*/  IADD3.X R30, PT, PT, RZ, R11, RZ, P3, P2 ;  /* 0x0000000bff1e7210 */ /* 0x000fe40001fe44ff */
[----:B------:R-:W-:Y:S02]  /*1d50*/  SHF.R.U64 R20, R2, 0x11, R3 ;  /* 0x0000001102147819 */ /* 0x000fe40000001203 */
[----:B------:R-:W-:Y:S02]  /*1d60*/  LOP3.LUT R11, R0, 0x1, RZ, 0xc0, !PT ;  /* 0x00000001000b7812 */ /* 0x000fe400078ec0ff */
[----:B------:R-:W-:Y:S02]  /*1d70*/  LOP3.LUT R21, R21, R16, R13, 0xfe, !PT ;  /* 0x0000001015157212 */ /* 0x000fe400078efe0d */
[----:B------:R-:W-:-:S02]  /*1d80*/  SHF.R.U64 R32, R4, 0x10, R5 ;  /* 0x0000001004207819 */ /* 0x000fc40000001205 */
[----:B------:R-:W-:Y:S02]  /*1d90*/  SEL R16, RZ, 0x2000, P5 ;  /* 0x00002000ff107807 */ /* 0x000fe40002800000 */
[----:B------:R-:W-:Y:S02]  /*1da0*/  SEL R13, RZ, 0x4000, P6 ;  /* 0x00004000ff0d7807 */ /* 0x000fe40003000000 */
[C---:B------:R-:W-:Y:S02]  /*1db0*/  IADD3 R17, P3, P2, R14.reuse, R15, R12 ;  /* 0x0000000f0e117210 */ /* 0x040fe40007a7e00c */
[----:B------:R-:W-:Y:S02]  /*1dc0*/  IADD3 R31, P5, P6, R14, R31, R9 ;  /* 0x0000001f0e1f7210 */ /* 0x000fe40007ebe009 */
[----:B------:R-:W-:Y:S02]  /*1dd0*/  LOP3.LUT R20, R20, 0x1, RZ, 0xc0, !PT ;  /* 0x0000000114147812 */ /* 0x000fe400078ec0ff */
[----:B------:R-:W-:-:S02]  /*1de0*/  IADD3 R15, P4, PT, R11, R12, RZ ;  /* 0x0000000c0b0f7210 */ /* 0x000fc40007f9e0ff */
[----:B------:R-:W-:Y:S02]  /*1df0*/  LOP3.LUT R32, R32, 0x1, RZ, 0xc0, !PT ;  /* 0x0000000120207812 */ /* 0x000fe400078ec0ff */
[----:B------:R-:W-:Y:S01]  /*1e00*/  SHF.R.U64 R14, R2, 0x12, R3 ;  /* 0x00000012020e7819 */ /* 0x000fe20000001203 */
[----:B------:R-:W-:Y:S01]  /*1e10*/  IMAD.X R26, RZ, RZ, RZ, P4 ;  /* 0x000000ffff1a7224 */ /* 0x000fe200020e06ff */
[----:B------:R-:W-:Y:S02]  /*1e20*/  SHF.R.U64 R23, R4, 0x11, R5 ;  /* 0x0000001104177819 */ /* 0x000fe40000001205 */
[----:B------:R-:W-:Y:S02]  /*1e30*/  LOP3.LUT R0, R13, R16, R21, 0xfe, !PT ;  /* 0x000000100d007212 */ /* 0x000fe400078efe15 */
[----:B------:R-:W-:Y:S02]  /*1e40*/  IADD3.X R30, PT, PT, RZ, R30, RZ, P5, P6 ;  /* 0x0000001eff1e7210 */ /* 0x000fe40002fec4ff */
[----:B------:R-:W-:-:S02]  /*1e50*/  IADD3 R13, P5, P6, R20, R15, R18 ;  /* 0x0000000f140d7210 */ /* 0x000fc40007ebe012 */
[----:B------:R-:W-:Y:S02]  /*1e60*/  IADD3.X R21, PT, PT, RZ, R29, RZ, P1, P0 ;  /* 0x0000001dff157210 */ /* 0x000fe40000fe04ff */
[----:B------:R-:W-:Y:S02]  /*1e70*/  IADD3 R20, P0, P1, R20, R19, R32 ;  /* 0x0000001314147210 */ /* 0x000fe4000791e020 */
[----:B------:R-:W-:Y:S02]  /*1e80*/  LOP3.LUT R14, R14, 0x1, RZ, 0xc0, !PT ;  /* 0x000000010e0e7812 */ /* 0x000fe400078ec0ff */
[----:B------:R-:W-:Y:S02]  /*1e90*/  LOP3.LUT R23, R23, 0x1, RZ, 0xc0, !PT ;  /* 0x0000000117177812 */ /* 0x000fe400078ec0ff */
[----:B------:R-:W-:Y:S02]  /*1ea0*/  SHF.R.U64 R12, R6, 0x14, R7 ;  /* 0x00000014060c7819 */ /* 0x000fe40000001207 */
[----:B------:R-:W-:-:S02]  /*1eb0*/  IADD3.X R21, PT, PT, RZ, R21, RZ, P0, P1 ;  /* 0x00000015ff157210 */ /* 0x000fc400007e24ff */
[----:B------:R-:W-:Y:S02]  /*1ec0*/  IADD3.X R29, PT, PT, RZ, R29, RZ, P3, P2 ;  /* 0x0000001dff1d7210 */ /* 0x000fe40001fe44ff */
[----:B------:R-:W-:Y:S02]  /*1ed0*/  IADD3 R17, P0, P1, R14, R17, R23 ;  /* 0x000000110e117210 */ /* 0x000fe4000791e017 */
[----:B------:R-:W-:Y:S02]  /*1ee0*/  IADD3 R10, P3, P2, R32, R31, R10 ;  /* 0x0000001f200a7210 */ /* 0x000fe40007a7e00a */
[----:B------:R-:W-:Y:S02]  /*1ef0*/  LOP3.LUT R12, R12, 0x1, RZ, 0xc0, !PT ;  /* 0x000000010c0c7812 */ /* 0x000fe400078ec0ff */
[----:B------:R-:W-:Y:S02]  /*1f00*/  SHF.R.U64 R18, R2, 0x13, R3 ;  /* 0x0000001302127819 */ /* 0x000fe40000001203 */
[----:B------:R-:W-:-:S02]  /*1f10*/  SHF.R.U64 R16, R4, 0x12, R5 ;  /* 0x0000001204107819 */ /* 0x000fc40000001205 */
[----:B------:R-:W-:Y:S02]  /*1f20*/  IADD3.X R29, PT, PT, RZ, R29, RZ, P0, P1 ;  /* 0x0000001dff1d7210 */ /* 0x000fe400007e24ff */
[----:B------:R-:W-:Y:S02]  /*1f30*/  IADD3 R20, P1, P0, R23, R20, R9 ;  /* 0x0000001417147210 */ /* 0x000fe4000783e009 */
[----:B------:R-:W-:Y:S02]  /*1f40*/  IADD3.X R24, PT, PT, RZ, R26, RZ, P5, P6 ;  /* 0x0000001aff187210 */ /* 0x000fe40002fec4ff */
[----:B------:R-:W-:Y:S02]  /*1f50*/  IADD3 R9, P4, P5, R14, R15, R12 ;  /* 0x0000000f0e097210 */ /* 0x000fe40007d9e00c */
[----:B------:R-:W-:Y:S02]  /*1f60*/  ISETP.NE.U32.AND P6, PT, R10, 0x3, PT ;  /* 0x000000030a00780c */ /* 0x000fe40003fc5070 */
[----:B------:R-:W-:-:S02]  /*1f70*/  LOP3.LUT R18, R18, 0x1, RZ, 0xc0, !PT ;  /* 0x0000000112127812 */ /* 0x000fc400078ec0ff */
[----:B------:R-:W-:Y:S02]  /*1f80*/  LOP3.LUT R16, R16, 0x1, RZ, 0xc0, !PT ;  /* 0x0000000110107812 */ /* 0x000fe400078ec0ff */
[----:B------:R-:W-:Y:S02]  /*1f90*/  IADD3.X R26, PT, PT, RZ, R26, RZ, P4, P5 ;  /* 0x0000001aff1a7210 */ /* 0x000fe400027ea4ff */
[----:B------:R-:W-:Y:S02]  /*1fa0*/  P2R R14, PR, RZ, 0x40 ;  /* 0x00000040ff0e7803 */ /* 0x000fe40000000000 */
[----:B------:R-:W-:Y:S02]  /*1fb0*/  LOP3.LUT R10, R10, 0xfffffffe, RZ, 0xc0, !PT ;  /* 0xfffffffe0a0a7812 */ /* 0x000fe400078ec0ff */
[----:B------:R-:W-:Y:S02]  /*1fc0*/  IADD3 R22, P5, P6, R18, R13, R16 ;  /* 0x0000000d12167210 */ /* 0x000fe40007ebe010 */
[----:B------:R-:W-:-:S02]  /*1fd0*/  ISETP.NE.U32.AND P4, PT, R10, 0x2, PT ;  /* 0x000000020a00780c */ /* 0x000fc40003f85070 */
[----:B------:R-:W-:Y:S02]  /*1fe0*/  IADD3.X R24, PT, PT, RZ, R24, RZ, P5, P6 ;  /* 0x00000018ff187210 */ /* 0x000fe40002fec4ff */
[----:B------:R-:W-:Y:S02]  /*1ff0*/  ISETP.NE.AND P6, PT, R14, RZ, PT ;  /* 0x000000ff0e00720c */ /* 0x000fe40003fc5270 */
[----:B------:R-:W-:Y:S02]  /*2000*/  IADD3.X R10, PT, PT, RZ, R30, RZ, P3, P2 ;  /* 0x0000001eff0a7210 */ /* 0x000fe40001fe44ff */
[----:B------:R-:W-:Y:S02]  /*2010*/  SHF.R.U64 R19, R4, 0x13, R5 ;  /* 0x0000001304137819 */ /* 0x000fe40000001205 */
[----:B------:R-:W-:Y:S02]  /*2020*/  SHF.R.U64 R14, R2, 0x14, R3 ;  /* 0x00000014020e7819 */ /* 0x000fe40000001203 */
[----:B------:R-:W-:-:S02]  /*2030*/  IADD3 R17, P3, P2, R16, R17, R32 ;  /* 0x0000001110117210 */ /* 0x000fc40007a7e020 */
[----:B------:R-:W-:Y:S02]  /*2040*/  LOP3.LUT R19, R19, 0x1, RZ, 0xc0, !PT ;  /* 0x0000000113137812 */ /* 0x000fe400078ec0ff */
[----:B------:R-:W-:Y:S02]  /*2050*/  ISETP.NE.AND.EX P5, PT, R10, RZ, PT, P6 ;  /* 0x000000ff0a00720c */ /* 0x000fe40003fa5360 */
[----:B------:R-:W-:Y:S02]  /*2060*/  SHF.R.U64 R10, R4, 0x14, R5 ;  /* 0x00000014040a7819 */ /* 0x000fe40000001205 */
[----:B------:R-:W-:Y:S02]  /*2070*/  LOP3.LUT R14, R14, 0x1, RZ, 0xc0, !PT ;  /* 0x000000010e0e7812 */ /* 0x000fe400078ec0ff */
[----:B------:R-:W-:Y:S02]  /*2080*/  IADD3.X R21, PT, PT, RZ, R21, RZ, P1, P0 ;  /* 0x00000015ff157210 */ /* 0x000fe40000fe04ff */
[----:B------:R-:W-:-:S02]  /*2090*/  IADD3 R22, P1, P0, R19, R22, R23 ;  /* 0x0000001613167210 */ /* 0x000fc4000783e017 */
[----:B------:R-:W-:Y:S02]  /*20a0*/  IADD3.X R29, PT, PT, RZ, R29, RZ, P3, P2 ;  /* 0x0000001dff1d7210 */ /* 0x000fe40001fe44ff */
[----:B------:R-:W-:Y:S02]  /*20b0*/  LOP3.LUT R10, R10, 0x1, RZ, 0xc0, !PT ;  /* 0x000000010a0a7812 */ /* 0x000fe400078ec0ff */
[----:B------:R-:W-:Y:S02]  /*20c0*/  IADD3 R9, P3, P2, R14, R9, R19 ;  /* 0x000000090e097210 */ /* 0x000fe40007a7e013 */
[----:B------:R-:W-:Y:S02]  /*20d0*/  IADD3.X R24, PT, PT, RZ, R24, RZ, P1, P0 ;  /* 0x00000018ff187210 */ /* 0x000fe40000fe04ff */
[----:B------:R-:W-:Y:S02]  /*20e0*/  IADD3 R16, P1, P6, R10, R9, R16 ;  /* 0x000000090a107210 */ /* 0x000fe40007e3e010 */
[----:B------:R-:W-:-:S02]  /*20f0*/  SHF.R.U64 R9, R6, 0x15, R7 ;  /* 0x0000001506097819 */ /* 0x000fc40000001207 */
[----:B------:R-:W-:Y:S02]  /*2100*/  IADD3.X R26, PT, PT, RZ, R26, RZ, P3, P2 ;  /* 0x0000001aff1a7210 */ /* 0x000fe40001fe44ff */
[----:B------:R-:W-:Y:S02]  /*2110*/  LOP3.LUT R9, R9, 0x1, RZ, 0xc0, !PT ;  /* 0x0000000109097812 */ /* 0x000fe400078ec0ff */
[C---:B------:R-:W-:Y:S02]  /*2120*/  ISETP.NE.U32.AND P2, PT, R20.reuse, 0x3, PT ;  /* 0x000000031400780c */ /* 0x040fe40003f45070 */
[----:B------:R-:W-:Y:S02]  /*2130*/  IADD3 R13, P0, PT, R9, R12, RZ ;  /* 0x0000000c090d7210 */ /* 0x000fe40007f1e0ff */
[----:B------:R-:W-:Y:S02]  /*2140*/  LOP3.LUT R15, R20, 0xfffffffe, RZ, 0xc0, !PT ;  /* 0xfffffffe140f7812 */ /* 0x000fe400078ec0ff */
[----:B------:R-:W-:-:S02]  /*2150*/  SHF.R.U64 R23, R2, 0x15, R3 ;  /* 0x0000001502177819 */ /* 0x000fc40000001203 */
[----:B------:R-:W-:Y:S01]  /*2160*/  ISETP.NE.AND.EX P2, PT, R21, RZ, PT, P2 ;  /* 0x000000ff1500720c */ /* 0x000fe20003f45320 */
[----:B------:R-:W-:Y:S01]  /*2170*/  IMAD.X R21, RZ, RZ, RZ, P0 ;  /* 0x000000ffff157224 */ /* 0x000fe200000e06ff */
[----:B------:R-:W-:Y:S02]  /*2180*/  IADD3.X R26, PT, PT, RZ, R26, RZ, P1, P6 ;  /* 0x0000001aff1a7210 */ /* 0x000fe40000fec4ff */
[----:B------:R-:W-:Y:S02]  /*2190*/  IADD3 R12, P6, P3, R18, R13, R11 ;  /* 0x0000000d120c7210 */ /* 0x000fe40007bde00b */
[----:B------:R-:W-:Y:S02]  /*21a0*/  ISETP.NE.U32.AND P1, PT, R15, 0x2, PT ;  /* 0x000000020f00780c */ /* 0x000fe40003f25070 */
[----:B------:R-:W-:Y:S02]  /*21b0*/  LOP3.LUT R23, R23, 0x1, RZ, 0xc0, !PT ;  /* 0x0000000117177812 */ /* 0x000fe400078ec0ff */
[----:B------:R-:W-:-:S02]  /*21c0*/  SHF.R.U64 R15, R4, 0x15, R5 ;  /* 0x00000015040f7819 */ /* 0x000fc40000001205 */
[----:B------:R-:W-:Y:S02]  /*21d0*/  IADD3.X R20, PT, PT, RZ, R21, RZ, P6, P3 ;  /* 0x00000015ff147210 */ /* 0x000fe400037e64ff */
[----:B------:R-:W-:Y:S02]  /*21e0*/  IADD3 R12, P3, P6, R23, R12, R10 ;  /* 0x0000000c170c7210 */ /* 0x000fe40007e7e00a */
[----:B------:R-:W-:Y:S02]  /*21f0*/  LOP3.LUT R15, R15, 0x1, RZ, 0xc0, !PT ;  /* 0x000000010f0f7812 */ /* 0x000fe400078ec0ff */
[----:B------:R-:W-:Y:S02]  /*2200*/  IADD3.X R20, PT, PT, RZ, R20, RZ, P3, P6 ;  /* 0x00000014ff147210 */ /* 0x000fe40001fec4ff */
[----:B------:R-:W-:Y:S02]  /*2210*/  IADD3 R19, P3, P6, R15, R12, R19 ;  /* 0x0000000c0f137210 */ /* 0x000fe40007e7e013 */
[----:B------:R-:W-:-:S02]  /*2220*/  SHF.R.U64 R18, R6, 0x16, R7 ;  /* 0x0000001606127819 */ /* 0x000fc40000001207 */
[----:B------:R-:W-:Y:S02]  /*2230*/  IADD3.X R20, PT, PT, RZ, R20, RZ, P3, P6 ;  /* 0x00000014ff147210 */ /* 0x000fe40001fec4ff */
[----:B------:R-:W-:Y:S02]  /*2240*/  LOP3.LUT P6, RZ, R2, 0x8000, RZ, 0xc0, !PT ;  /* 0x0000800002ff7812 */ /* 0x000fe400078cc0ff */
[C---:B------:R-:W-:Y:S02]  /*2250*/  LOP3.LUT R11, R17.reuse, 0xfffffffe, RZ, 0xc0, !PT ;  /* 0xfffffffe110b7812 */ /* 0x040fe400078ec0ff */
[----:B------:R-:W-:Y:S02]  /*2260*/  ISETP.NE.AND.EX P4, PT, RZ, RZ, PT, P4 ;  /* 0x000000ffff00720c */ /* 0x000fe40003f85340 */
[----:B------:R-:W-:Y:S02]  /*2270*/  LOP3.LUT R18, R18, 0x1, RZ, 0xc0, !PT ;  /* 0x0000000112127812 */ /* 0x000fe400078ec0ff */
[----:B------:R-:W-:-:S02]  /*2280*/  ISETP.NE.U32.AND P3, PT, R17, 0x3, PT ;  /* 0x000000031100780c */ /* 0x000fc40003f65070 */
[----:B------:R-:W-:Y:S02]  /*2290*/  SEL R17, RZ, 0xffffffff, P5 ;  /* 0xffffffffff117807 */ /* 0x000fe40002800000 */
[----:B------:R-:W-:Y:S02]  /*22a0*/  ISETP.NE.U32.AND P0, PT, R11, 0x2, PT ;  /* 0x000000020b00780c */ /* 0x000fe40003f05070 */
[----:B------:R-:W-:Y:S02]  /*22b0*/  @P6 SEL R17, RZ, 0xffffffff, P4 ;  /* 0xffffffffff116807 */ /* 0x000fe40002000000 */
[----:B------:R-:W-:Y:S02]  /*22c0*/  IADD3 R11, P4, P5, R14, R13, R18 ;  /* 0x0000000d0e0b7210 */ /* 0x000fe40007d9e012 */
[----:B------:R-:W-:Y:S02]  /*22d0*/  LOP3.LUT P6, RZ, R2, 0x10000, RZ, 0xc0, !PT ;  /* 0x0001000002ff7812 */ /* 0x000fe400078cc0ff */
[----:B------:R-:W-:-:S02]  /*22e0*/  IADD3.X R21, PT, PT, RZ, R21, RZ, P4, P5 ;  /* 0x00000015ff157210 */ /* 0x000fc400027ea4ff */
[----:B------:R-:W-:Y:S02]  /*22f0*/  ISETP.NE.U32.AND P5, PT, R22, 0x3, PT ;  /* 0x000000031600780c */ /* 0x000fe40003fa5070 */
[----:B------:R-:W-:Y:S02]  /*2300*/  ISETP.NE.AND.EX P1, PT, RZ, RZ, PT, P1 ;  /* 0x000000ffff00720c */ /* 0x000fe40003f25310 */
[----:B------:R-:W-:Y:S02]  /*2310*/  ISETP.NE.AND.EX P5, PT, R24, RZ, PT, P5 ;  /* 0x000000ff1800720c */ /* 0x000fe40003fa5350 */
[----:B------:R-:W-:Y:S02]  /*2320*/  SHF.R.U64 R24, R2, 0x16, R3 ;  /* 0x0000001602187819 */ /* 0x000fe40000001203 */
[----:B------:R-:W-:Y:S02]  /*2330*/  SEL R14, RZ, 0xffffffff, P2 ;  /* 0xffffffffff0e7807 */ /* 0x000fe40001000000 */
[----:B------:R-:W-:-:S02]  /*2340*/  LOP3.LUT R24, R24, 0x1, RZ, 0xc0, !PT ;  /* 0x0000000118187812 */ /* 0x000fc400078ec0ff */
[----:B------:R-:W-:Y:S02]  /*2350*/  @P6 SEL R14, RZ, 0xffffffff, P1 ;  /* 0xffffffffff0e6807 */ /* 0x000fe40000800000 */
[----:B------:R-:W-:Y:S02]  /*2360*/  IADD3 R11, P1, P6, R24, R11, R15 ;  /* 0x0000000b180b7210 */ /* 0x000fe40007e3e00f */
[----:B------:R-:W-:Y:S02]  /*2370*/  LOP3.LUT R12, R22, 0xfffffffe, RZ, 0xc0, !PT ;  /* 0xfffffffe160c7812 */ /* 0x000fe400078ec0ff */
[----:B------:R-:W-:Y:S02]  /*2380*/  IADD3.X R21, PT, PT, RZ, R21, RZ, P1, P6 ;  /* 0x00000015ff157210 */ /* 0x000fe40000fec4ff */
[----:B------:R-:W-:Y:S02]  /*2390*/  LOP3.LUT P6, RZ, R2, 0x20000, RZ, 0xc0, !PT ;  /* 0x0002000002ff7812 */ /* 0x000fe400078cc0ff */
[----:B------:R-:W-:-:S02]  /*23a0*/  ISETP.NE.U32.AND P4, PT, R12, 0x2, PT ;  /* 0x000000020c00780c */ /* 0x000fc40003f85070 */
[----:B------:R-:W-:Y:S02]  /*23b0*/  LOP3.LUT R12, R16, 0xfffffffe, RZ, 0xc0, !PT ;  /* 0xfffffffe100c7812 */ /* 0x000fe400078ec0ff */
[----:B------:R-:W-:Y:S02]  /*23c0*/  ISETP.NE.AND.EX P3, PT, R29, RZ, PT, P3 ;  /* 0x000000ff1d00720c */ /* 0x000fe40003f65330 */
[----:B------:R-:W-:Y:S02]  /*23d0*/  ISETP.NE.AND.EX P0, PT, RZ, RZ, PT, P0 ;  /* 0x000000ffff00720c */ /* 0x000fe40003f05300 */
[----:B------:R-:W-:Y:S02]  /*23e0*/  ISETP.NE.U32.AND P1, PT, R12, 0x2, PT ;  /* 0x000000020c00780c */ /* 0x000fe40003f25070 */
[----:B------:R-:W-:Y:S02]  /*23f0*/  SHF.R.U64 R22, R4, 0x16, R5 ;  /* 0x0000001604167819 */ /* 0x000fe40000001205 */
[----:B------:R-:W-:-:S02]  /*2400*/  SEL R12, RZ, 0xffffffff, P3 ;  /* 0xffffffffff0c7807 */ /* 0x000fc40001800000 */
[----:B------:R-:W-:Y:S02]  /*2410*/  @P6 SEL R12, RZ, 0xffffffff, P0 ;  /* 0xffffffffff0c6807 */ /* 0x000fe40000000000 */
[----:B------:R-:W-:Y:S02]  /*2420*/  LOP3.LUT P6, RZ, R2, 0x40000, RZ, 0xc0, !PT ;  /* 0x0004000002ff7812 */ /* 0x000fe400078cc0ff */
[----:B------:R-:W-:Y:S02]  /*2430*/  LOP3.LUT R22, R22, 0x1, RZ, 0xc0, !PT ;  /* 0x0000000116167812 */ /* 0x000fe400078ec0ff */
[----:B------:R-:W-:Y:S02]  /*2440*/  SHF.R.U64 R13, R6, 0x17, R7 ;  /* 0x00000017060d7819 */ /* 0x000fe40000001207 */
[----:B------:R-:W-:Y:S02]  /*2450*/  ISETP.NE.U32.AND P2, PT, R16, 0x3, PT ;  /* 0x000000031000780c */ /* 0x000fe40003f45070 */
[----:B------:R-:W-:-:S02]  /*2460*/  IADD3 R16, P0, P3, R22, R11, R10 ;  /* 0x0000000b16107210 */ /* 0x000fc40007b1e00a */
[----:B------:R-:W-:Y:S02]  /*2470*/  LOP3.LUT R13, R13, 0x1, RZ, 0xc0, !PT ;  /* 0x000000010d0d7812 */ /* 0x000fe400078ec0ff */
[----:B------:R-:W-:Y:S02]  /*2480*/  IADD3.X R21, PT, PT, RZ, R21, RZ, P0, P3 ;  /* 0x00000015ff157210 */ /* 0x000fe400007e64ff */
[----:B------:R-:W-:Y:S02]  /*2490*/  ISETP.NE.AND.EX P4, PT, RZ, RZ, PT, P4 ;  /* 0x000000ffff00720c */ /* 0x000fe40003f85340 */
[----:B------:R-:W-:Y:S02]  /*24a0*/  IADD3 R18, P0, PT, R13, R18, RZ ;  /* 0x000000120d127210 */ /* 0x000fe40007f1e0ff */
[----:B------:R-:W-:Y:S02]  /*24b0*/  ISETP.NE.U32.AND P3, PT, R19, 0x3, PT ;  /* 0x000000031300780c */ /* 0x000fe40003f65070 */
[----:B------:R-:W-:-:S02]  /*24c0*/  SEL R11, RZ, 0xffffffff, P5 ;  /* 0xffffffffff0b7807 */ /* 0x000fc40002800000 */
[----:B------:R-:W-:Y:S02]  /*24d0*/  LOP3.LUT R19, R19, 0xfffffffe, RZ, 0xc0, !PT ;  /* 0xfffffffe13137812 */ /* 0x000fe400078ec0ff */
[----:B------:R-:W-:Y:S02]  /*24e0*/  @P6 SEL R11, RZ, 0xffffffff, P4 ;  /* 0xffffffffff0b6807 */ /* 0x000fe40002000000 */
[----:B------:R-:W-:Y:S02]  /*24f0*/  IADD3 R10, P5, P6, R23, R18, R9 ;  /* 0x00000012170a7210 */ /* 0x000fe40007ebe009 */
[----:B------:R-:W-:Y:S02]  /*2500*/  SHF.R.U64 R23, R2, 0x17, R3 ;  /* 0x0000001702177819 */ /* 0x000fe40000001203 */
[----:B------:R-:W-:Y:S01]  /*2510*/  ISETP.NE.U32.AND P4, PT, R19, 0x2, PT ;  /* 0x000000021300780c */ /* 0x000fe20003f85070 */
[----:B------:R-:W-:Y:S01]  /*2520*/  IMAD.X R19, RZ, RZ, RZ, P0 ;  /* 0x000000ffff137224 */ /* 0x000fe200000e06ff */
[----:B------:R-:W-:-:S02]  /*2530*/  LOP3.LUT R23, R23, 0x1, RZ, 0xc0, !PT ;  /* 0x0000000117177812 */ /* 0x000fc400078ec0ff */
[----:B------:R-:W-:Y:S02]  /*2540*/  ISETP.NE.AND.EX P3, PT, R20, RZ, PT, P3 ;  /* 0x000000ff1400720c */ /* 0x000fe40003f65330 */
[----:B------:R-:W-:Y:S02]  /*2550*/  IADD3.X R20, PT, PT, RZ, R19, RZ, P5, P6 ;  /* 0x00000013ff147210 */ /* 0x000fe40002fec4ff */
[----:B------:R-:W-:Y:S02]  /*2560*/  IADD3 R10, P5, P6, R23, R10, R22 ;  /* 0x0000000a170a7210 */ /* 0x000fe40007ebe016 */
[----:B------:R-:W-:Y:S02]  /*2570*/  ISETP.NE.U32.AND P0, PT, R16, 0x3, PT ;  /* 0x000000031000780c */ /* 0x000fe40003f05070 */
[----:B------:R-:W-:Y:S02]  /*2580*/  IADD3.X R20, PT, PT, RZ, R20, RZ, P5, P6 ;  /* 0x00000014ff147210 */ /* 0x000fe40002fec4ff */
[----:B------:R-:W-:-:S02]  /*2590*/  LOP3.LUT P6, RZ, R2, 0x80000, RZ, 0xc0, !PT ;  /* 0x0008000002ff7812 */ /* 0x000fc400078cc0ff */
[----:B------:R-:W-:Y:S02]  /*25a0*/  LOP3.LUT R9, R16, 0xfffffffe, RZ, 0xc0, !PT ;  /* 0xfffffffe10097812 */ /* 0x000fe400078ec0ff */
[----:B------:R-:W-:Y:S02]  /*25b0*/  SHF.R.U64 R16, R4, 0x17, R5 ;  /* 0x0000001704107819 */ /* 0x000fe40000001205 */
[----:B------:R-:W-:Y:S02]  /*25c0*/  ISETP.NE.AND.EX P2, PT, R26, RZ, PT, P2 ;  /* 0x000000ff1a00720c */ /* 0x000fe40003f45320 */
[----:B------:R-:W-:Y:S02]  /*25d0*/  ISETP.NE.AND.EX P1, PT, RZ, RZ, PT, P1 ;  /* 0x000000ffff00720c */ /* 0x000fe40003f25310 */
[----:B------:R-:W-:Y:S02]  /*25e0*/  LOP3.LUT R16, R16, 0x1, RZ, 0xc0, !PT ;  /* 0x0000000110107812 */ /* 0x000fe400078ec0ff */
[----:B------:R-:W-:-:S02]  /*25f0*/  ISETP.NE.U32.AND P5, PT, R9, 0x2, PT ;  /* 0x000000020900780c */ /* 0x000fc40003fa5070 */
[----:B------:R-:W-:Y:S02]  /*2600*/  SEL R9, RZ, 0xffffffff, P2 ;  /* 0xffffffffff097807 */ /* 0x000fe40001000000 */
[----:B------:R-:W-:Y:S02]  /*2610*/  @P6 SEL R9, RZ, 0xffffffff, P1 ;  /* 0xffffffffff096807 */ /* 0x000fe40000800000 */
[----:B------:R-:W-:Y:S02]  /*2620*/  IADD3 R15, P1, P6, R16, R10, R15 ;  /* 0x0000000a100f7210 */ /* 0x000fe40007e3e00f */
[----:B------:R-:W-:Y:S02]  /*2630*/  ISETP.NE.AND.EX P0, PT, R21, RZ, PT, P0 ;  /* 0x000000ff1500720c */ /* 0x000fe40003f05300 */
[----:B------:R-:W-:Y:S02]  /*2640*/  IADD3.X R20, PT, PT, RZ, R20, RZ, P1, P6 ;  /* 0x00000014ff147210 */ /* 0x000fe40000fec4ff */
[----:B------:R-:W-:-:S02]  /*2650*/  LOP3.LUT P6, RZ, R2, 0x100000, RZ, 0xc0, !PT ;  /* 0x0010000002ff7812 */ /* 0x000fc400078cc0ff */
[----:B------:R-:W-:Y:S02]  /*2660*/  SHF.R.U64 R21, R6, 0x18, R7 ;  /* 0x0000001806157819 */ /* 0x000fe40000001207 */
[----:B------:R-:W-:Y:S02]  /*2670*/  LOP3.LUT R17, R17, 0x1, RZ, 0xc0, !PT ;  /* 0x0000000111117812 */ /* 0x000fe400078ec0ff */
[----:B------:R-:W-:Y:S02]  /*2680*/  ISETP.NE.AND.EX P4, PT, RZ, RZ, PT, P4 ;  /* 0x000000ffff00720c */ /* 0x000fe40003f85340 */
[----:B------:R-:W-:Y:S02]  /*2690*/  LOP3.LUT R21, R21, 0x1, RZ, 0xc0, !PT ;  /* 0x0000000115157812 */ /* 0x000fe400078ec0ff */
[----:B------:R-:W-:Y:S02]  /*26a0*/  SHF.R.U64 R29, R2, 0x18, R3 ;  /* 0x00000018021d7819 */ /* 0x000fe40000001203 */
[----:B------:R-:W-:-:S02]  /*26b0*/  SEL R10, RZ, 0xffffffff, P3 ;  /* 0xffffffffff0a7807 */ /* 0x000fc40001800000 */
[----:B------:R-:W-:Y:S02]  /*26c0*/  ISETP.NE.U32.AND P2, PT, R17, 0x1, PT ;  /* 0x000000011100780c */ /* 0x000fe40003f45070 */
[----:B------:R-:W-:Y:S02]  /*26d0*/  @P6 SEL R10, RZ, 0xffffffff, P4 ;  /* 0xffffffffff0a6807 */ /* 0x000fe40002000000 */
[----:B------:R-:W-:Y:S02]  /*26e0*/  IADD3 R17, P4, P6, R24, R18, R21 ;  /* 0x0000001218117210 */ /* 0x000fe40007e9e015 */
[----:B------:R-:W-:Y:S02]  /*26f0*/  LOP3.LUT R29, R29, 0x1, RZ, 0xc0, !PT ;  /* 0x000000011d1d7812 */ /* 0x000fe400078ec0ff */
[----:B------:R-:W-:Y:S02]  /*2700*/  IADD3.X R19, PT, PT, RZ, R19, RZ, P4, P6 ;  /* 0x00000013ff137210 */ /* 0x000fe400027ec4ff */
[----:B------:R-:W-:-:S02]  /*2710*/  IADD3 R17, P4, P6, R29, R17, R16 ;  /* 0x000000111d117210 */ /* 0x000fc40007e9e010 */
[----:B------:R-:W-:Y:S02]  /*2720*/  LOP3.LUT R14, R14, 0x1, RZ, 0xc0, !PT ;  /* 0x000000010e0e7812 */ /* 0x000fe400078ec0ff */
[----:B------:R-:W-:Y:S02]  /*2730*/  IADD3.X R19, PT, PT, RZ, R19, RZ, P4, P6 ;  /* 0x00000013ff137210 */ /* 0x000fe400027ec4ff */
[----:B------:R-:W-:Y:S02]  /*2740*/  LOP3.LUT P6, RZ, R2, 0x200000, RZ, 0xc0, !PT ;  /* 0x0020000002ff7812 */ /* 0x000fe400078cc0ff */
[C---:B------:R-:W-:Y:S02]  /*2750*/  ISETP.NE.U32.AND P1, PT, R15.reuse, 0x3, PT ;  /* 0x000000030f00780c */ /* 0x040fe40003f25070 */
[----:B------:R-:W-:Y:S02]  /*2760*/  ISETP.NE.U32.AND P4, PT, R14, 0x1, PT ;  /* 0x000000010e00780c */ /* 0x000fe40003f85070 */
[----:B------:R-:W-:-:S02]  /*2770*/  LOP3.LUT R15, R15, 0xfffffffe, RZ, 0xc0, !PT ;  /* 0xfffffffe0f0f7812 */ /* 0x000fc400078ec0ff */
[----:B------:R-:W-:Y:S02]  /*2780*/  SHF.R.U64 R14, R4, 0x18, R5 ;  /* 0x00000018040e7819 */ /* 0x000fe40000001205 */
[----:B------:R-:W-:Y:S02]  /*2790*/  ISETP.NE.AND.EX P5, PT, RZ, RZ, PT, P5 ;  /* 0x000000ffff00720c */ /* 0x000fe40003fa5350 */
[----:B------:R-:W-:Y:S02]  /*27a0*/  ISETP.NE.U32.AND P3, PT, R15, 0x2, PT ;  /* 0x000000020f00780c */ /* 0x000fe40003f65070 */
[----:B------:R-:W-:Y:S02]  /*27b0*/  LOP3.LUT R14, R14, 0x1, RZ, 0xc0, !PT ;  /* 0x000000010e0e7812 */ /* 0x000fe400078ec0ff */
[----:B------:R-:W-:Y:S02]  /*27c0*/  SEL R15, RZ, 0xffffffff, P0 ;  /* 0xffffffffff0f7807 */ /* 0x000fe40000000000 */
[----:B------:R-:W-:-:S02]  /*27d0*/  @P6 SEL R15, RZ, 0xffffffff, P5 ;  /* 0xffffffffff0f6807 */ /* 0x000fc40002800000 */
[----:B------:R-:W-:Y:S02]  /*27e0*/  LOP3.LUT P6, RZ, R2, 0x400000, RZ, 0xc0, !PT ;  /* 0x0040000002ff7812 */ /* 0x000fe400078cc0ff */
[----:B------:R-:W-:Y:S02]  /*27f0*/  IADD3 R18, P0, P5, R14, R17, R22 ;  /* 0x000000110e127210 */ /* 0x000fe40007d1e016 */
[----:B------:R-:W-:Y:S02]  /*2800*/  SHF.R.U64 R22, R6, 0x19, R7 ;  /* 0x0000001906167819 */ /* 0x000fe40000001207 */
[----:B------:R-:W-:Y:S02]  /*2810*/  ISETP.NE.AND.EX P1, PT, R20, RZ, PT, P1 ;  /* 0x000000ff1400720c */ /* 0x000fe40003f25310 */
[----:B------:R-:W-:Y:S02]  /*2820*/  LOP3.LUT R22, R22, 0x1, RZ, 0xc0, !PT ;  /* 0x0000000116167812 */ /* 0x000fe400078ec0ff */
[----:B------:R-:W-:-:S02]  /*2830*/  IADD3.X R19, PT, PT, RZ, R19, RZ, P0, P5 ;  /* 0x00000013ff137210 */ /* 0x000fc400007ea4ff */
[----:B------:R-:W-:Y:S02]  /*2840*/  ISETP.NE.AND.EX P3, PT, RZ, RZ, PT, P3 ;  /* 0x000000ffff00720c */ /* 0x000fe40003f65330 */
[----:B------:R-:W-:Y:S02]  /*2850*/  IADD3 R20, P5, PT, R22, R21, RZ ;  /* 0x0000001516147210 */ /* 0x000fe40007fbe0ff */
[----:B------:R-:W-:Y:S02]  /*2860*/  SEL R17, RZ, 0xffffffff, P1 ;  /* 0xffffffffff117807 */ /* 0x000fe40000800000 */
[----:B------:R-:W-:Y:S01]  /*2870*/  @P6 SEL R17, RZ, 0xffffffff, P3 ;  /* 0xffffffffff116807 */ /* 0x000fe20001800000 */
[----:B------:R-:W-:Y:S01]  /*2880*/  IMAD.X R21, RZ, RZ, RZ, P5 ;  /* 0x000000ffff157224 */ /* 0x000fe200028e06ff */
[----:B------:R-:W-:Y:S02]  /*2890*/  IADD3 R13, P6, P1, R23, R20, R13 ;  /* 0x00000014170d7210 */ /* 0x000fe400079de00d */
[----:B------:R-:W-:-:S02]  /*28a0*/  SHF.R.U64 R23, R2, 0x19, R3 ;  /* 0x0000001902177819 */ /* 0x000fc40000001203 */
[C---:B------:R-:W-:Y:S02]  /*28b0*/  ISETP.NE.U32.AND P0, PT, R18.reuse, 0x3, PT ;  /* 0x000000031200780c */ /* 0x040fe40003f05070 */
[----:B------:R-:W-:Y:S02]  /*28c0*/  LOP3.LUT R18, R18, 0xfffffffe, RZ, 0xc0, !PT ;  /* 0xfffffffe12127812 */ /* 0x000fe400078ec0ff */
[----:B------:R-:W-:Y:S02]  /*28d0*/  LOP3.LUT R12, R12, 0x1, RZ, 0xc0, !PT ;  /* 0x000000010c0c7812 */ /* 0x000fe400078ec0ff */
[----:B------:R-:W-:Y:S02]  /*28e0*/  LOP3.LUT R23, R23, 0x1, RZ, 0xc0, !PT ;  /* 0x0000000117177812 */ /* 0x000fe400078ec0ff */
[----:B------:R-:W-:Y:S02]  /*28f0*/  ISETP.NE.U32.AND P3, PT, R18, 0x2, PT ;  /* 0x000000021200780c */ /* 0x000fe40003f65070 */
[----:B------:R-:W-:-:S02]  /*2900*/  ISETP.NE.U32.AND P5, PT, R12, 0x1, PT ;  /* 0x000000010c00780c */ /* 0x000fc40003fa5070 */
[----:B------:R-:W-:Y:S02]  /*2910*/  IADD3.X R18, PT, PT, RZ, R21, RZ, P6, P1 ;  /* 0x00000015ff127210 */ /* 0x000fe400037e24ff */
[----:B------:R-:W-:Y:S02]  /*2920*/  IADD3 R12, P1, P6, R23, R13, R14 ;  /* 0x0000000d170c7210 */ /* 0x000fe40007e3e00e */
[----:B------:R-:W-:Y:S02]  /*2930*/  SHF.R.U64 R13, R4, 0x19, R5 ;  /* 0x00000019040d7819 */ /* 0x000fe40000001205 */
[----:B------:R-:W-:Y:S02]  /*2940*/  IADD3.X R18, PT, PT, RZ, R18, RZ, P1, P6 ;  /* 0x00000012ff127210 */ /* 0x000fe40000fec4ff */
[----:B------:R-:W-:Y:S02]  /*2950*/  LOP3.LUT P6, RZ, R2, 0x800000, RZ, 0xc0, !PT ;  /* 0x0080000002ff7812 */ /* 0x000fe400078cc0ff */
[----:B------:R-:W-:-:S02]  /*2960*/  LOP3.LUT R11, R11, 0x1, RZ, 0xc0, !PT ;  /* 0x000000010b0b7812 */ /* 0x000fc400078ec0ff */
[----:B------:R-:W-:Y:S02]  /*2970*/  ISETP.NE.AND.EX P0, PT, R19, RZ, PT, P0 ;  /* 0x000000ff1300720c */ /* 0x000fe40003f05300 */
[----:B------:R-:W-:Y:S02]  /*2980*/  ISETP.NE.AND.EX P3, PT, RZ, RZ, PT, P3 ;  /* 0x000000ffff00720c */ /* 0x000fe40003f65330 */
[----:B------:R-:W-:Y:S02]  /*2990*/  LOP3.LUT R13, R13, 0x1, RZ, 0xc0, !PT ;  /* 0x000000010d0d7812 */ /* 0x000fe400078ec0ff */
[----:B------:R-:W-:Y:S02]  /*29a0*/  ISETP.NE.U32.AND P1, PT, R11, 0x1, PT ;  /* 0x000000010b00780c */ /* 0x000fe40003f25070 */
[----:B------:R-:W-:Y:S02]  /*29b0*/  SEL R11, RZ, 0xffffffff, P0 ;  /* 0xffffffffff0b7807 */ /* 0x000fe40000000000 */
[----:B------:R-:W-:-:S02]  /*29c0*/  @P6 SEL R11, RZ, 0xffffffff, P3 ;  /* 0xffffffffff0b6807 */ /* 0x000fc40001800000 */
[----:B------:R-:W-:Y:S02]  /*29d0*/  IADD3 R12, P0, P3, R13, R12, R16 ;  /* 0x0000000c0d0c7210 */ /* 0x000fe40007b1e010 */
[----:B------:R-:W-:Y:S02]  /*29e0*/  LOP3.LUT P6, RZ, R2, 0x1000000, RZ, 0xc0, !PT ;  /* 0x0100000002ff7812 */ /* 0x000fe400078cc0ff */
[----:B------:R-:W-:Y:S02]  /*29f0*/  IADD3.X R16, PT, PT, RZ, R18, RZ, P0, P3 ;  /* 0x00000012ff107210 */ /* 0x000fe400007e64ff */
[C---:B------:R-:W-:Y:S02]  /*2a00*/  ISETP.NE.U32.AND P0, PT, R12.reuse, 0x3, PT ;  /* 0x000000030c00780c */ /* 0x040fe40003f05070 */
[----:B------:R-:W-:Y:S02]  /*2a10*/  LOP3.LUT R12, R12, 0xfffffffe, RZ, 0xc0, !PT ;  /* 0xfffffffe0c0c7812 */ /* 0x000fe400078ec0ff */
[----:B------:R-:W-:-:S02]  /*2a20*/  SHF.R.U64 R19, R6, 0x1a, R7 ;  /* 0x0000001a06137819 */ /* 0x000fc40000001207 */
[----:B------:R-:W-:Y:S02]  /*2a30*/  ISETP.NE.U32.AND P3, PT, R12, 0x2, PT ;  /* 0x000000020c00780c */ /* 0x000fe40003f65070 */
[----:B------:R-:W-:Y:S02]  /*2a40*/  ISETP.NE.AND.EX P0, PT, R16, RZ, PT, P0 ;  /* 0x000000ff1000720c */ /* 0x000fe40003f05300 */
[----:B------:R-:W-:Y:S02]  /*2a50*/  ISETP.NE.AND.EX P3, PT, RZ, RZ, PT, P3 ;  /* 0x000000ffff00720c */ /* 0x000fe40003f65330 */
[----:B------:R-:W-:Y:S02]  /*2a60*/  LOP3.LUT R9, R9, 0x1, RZ, 0xc0, !PT ;  /* 0x0000000109097812 */ /* 0x000fe400078ec0ff */
[----:B------:R-:W-:Y:S02]  /*2a70*/  LOP3.LUT R19, R19, 0x1, RZ, 0xc0, !PT ;  /* 0x0000000113137812 */ /* 0x000fe400078ec0ff */
[----:B------:R-:W-:-:S02]  /*2a80*/  SHF.R.U64 R16, R6, 0x1b, R7 ;  /* 0x0000001b06107819 */ /* 0x000fc40000001207 */
[----:B------:R-:W-:Y:S02]  /*2a90*/  SEL R12, RZ, 0xffffffff, P0 ;  /* 0xffffffffff0c7807 */ /* 0x000fe40000000000 */
[----:B------:R-:W-:Y:S02]  /*2aa0*/  @P6 SEL R12, RZ, 0xffffffff, P3 ;  /* 0xffffffffff0c6807 */ /* 0x000fe40001800000 */
[----:B------:R-:W-:Y:S02]  /*2ab0*/  ISETP.NE.U32.AND P0, PT, R9, 0x1, PT ;  /* 0x000000010900780c */ /* 0x000fe40003f05070 */
[----:B------:R-:W-:Y:S02]  /*2ac0*/  IADD3 R20, P3, P6, R29, R20, R19 ;  /* 0x000000141d147210 */ /* 0x000fe40007e7e013 */
[----:B------:R-:W-:Y:S02]  /*2ad0*/  LOP3.LUT R9, R10, 0x1, RZ, 0xc0, !PT ;  /* 0x000000010a097812 */ /* 0x000fe400078ec0ff */
[----:B------:R-:W-:-:S02]  /*2ae0*/  LOP3.LUT R10, R16, 0x1, RZ, 0xc0, !PT ;  /* 0x00000001100a7812 */ /* 0x000fc400078ec0ff */
[----:B------:R-:W-:Y:S02]  /*2af0*/  IADD3.X R21, PT, PT, RZ, R21, RZ, P3, P6 ;  /* 0x00000015ff157210 */ /* 0x000fe40001fec4ff */
[----:B------:R-:W-:Y:S02]  /*2b00*/  ISETP.NE.U32.AND P6, PT, R9, 0x1, PT ;  /* 0x000000010900780c */ /* 0x000fe40003fc5070 */
[----:B------:R-:W-:Y:S02]  /*2b10*/  IADD3 R18, P3, PT, R10, R19, RZ ;  /* 0x000000130a127210 */ /* 0x000fe40007f7e0ff */
[----:B------:R-:W-:Y:S02]  /*2b20*/  SEL R19, RZ, 0x8000, P2 ;  /* 0x00008000ff137807 */ /* 0x000fe40001000000 */
[----:B------:R-:W-:Y:S01]  /*2b30*/  SEL R9, RZ, 0x10000, P4 ;  /* 0x00010000ff097807 */ /* 0x000fe20002000000 */
[----:B------:R-:W-:Y:S01]  /*2b40*/  IMAD.X R29, RZ, RZ, RZ, P3 ;  /* 0x000000ffff1d7224 */ /* 0x000fe200018e06ff */
[----:B------:R-:W-:-:S02]  /*2b50*/  LOP3.LUT R15, R15, 0x1, RZ, 0xc0, !PT ;  /* 0x000000010f0f7812 */ /* 0x000fc400078ec0ff */
[----:B------:R-:W-:Y:S02]  /*2b60*/  LOP3.LUT R0, R9, R19, R0, 0xfe, !PT ;  /* 0x0000001309007212 */ /* 0x000fe400078efe00 */
[----:B------:R-:W-:Y:S02]  /*2b70*/  SEL R24, RZ, 0x20000, P5 ;  /* 0x00020000ff187807 */ /* 0x000fe40002800000 */
[----:B------:R-:W-:Y:S02]  /*2b80*/  SEL R9, RZ, 0x40000, P1 ;  /* 0x00040000ff097807 */ /* 0x000fe40000800000 */
[----:B------:R-:W-:Y:S02]  /*2b90*/  ISETP.NE.U32.AND P2, PT, R15, 0x1, PT ;  /* 0x000000010f00780c */ /* 0x000fe40003f45070 */
[----:B------:R-:W-:Y:S02]  /*2ba0*/  LOP3.LUT R17, R17, 0x1, RZ, 0xc0, !PT ;  /* 0x0000000111117812 */ /* 0x000fe400078ec0ff */
[----:B------:R-:W-:-:S02]  /*2bb0*/  LOP3.LUT R11, R11, 0x1, RZ, 0xc0, !PT ;  /* 0x000000010b0b7812 */ /* 0x000fc400078ec0ff */
[----:B------:R-:W-:Y:S02]  /*2bc0*/  LOP3.LUT R9, R9, R24, R0, 0xfe, !PT ;  /* 0x0000001809097212 */ /* 0x000fe400078efe00 */
[----:B------:R-:W-:Y:S02]  /*2bd0*/  LOP3.LUT R12, R12, 0x1, RZ, 0xc0, !PT ;  /* 0x000000010c0c7812 */ /* 0x000fe400078ec0ff */
[----:B------:R-:W-:Y:S02]  /*2be0*/  SHF.R.U64 R0, R2, 0x1a, R3 ;  /* 0x0000001a02007819 */ /* 0x000fe40000001203 */
[----:B------:R-:W-:Y:S02]  /*2bf0*/  SHF.R.U64 R15, R6, 0x1c, R7 ;  /* 0x0000001c060f7819 */ /* 0x000fe40000001207 */
[----:B------:R-:W-:Y:S02]  /*2c00*/  IADD3 R16, P5, P4, R23, R18, R22 ;  /* 0x0000001217107210 */ /* 0x000fe40007cbe016 */
[----:B------:R-:W-:-:S02]  /*2c10*/  SEL R22, RZ, 0x80000, P0 ;  /* 0x00080000ff167807 */ /* 0x000fc40000000000 */
[----:B------:R-:W-:Y:S02]  /*2c20*/  SEL R23, RZ, 0x100000, P6 ;  /* 0x00100000ff177807 */ /* 0x000fe40003000000 */
[----:B------:R-:W-:Y:S02]  /*2c30*/  ISETP.NE.U32.AND P1, PT, R17, 0x1, PT ;  /* 0x000000011100780c */ /* 0x000fe40003f25070 */
[----:B------:R-:W-:Y:S02]  /*2c40*/  ISETP.NE.U32.AND P0, PT, R11, 0x1, PT ;  /* 0x000000010b00780c */ /* 0x000fe40003f05070 */
[----:B------:R-:W-:Y:S02]  /*2c50*/  ISETP.NE.U32.AND P6, PT, R12, 0x1, PT ;  /* 0x000000010c00780c */ /* 0x000fe40003fc5070 */
[----:B------:R-:W-:Y:S02]  /*2c60*/  LOP3.LUT R0, R0, 0x1, RZ, 0xc0, !PT ;  /* 0x0000000100007812 */ /* 0x000fe400078ec0ff */
[----:B------:R-:W-:-:S02]  /*2c70*/  LOP3.LUT R15, R15, 0x1, RZ, 0xc0, !PT ;  /* 0x000000010f0f7812 */ /* 0x000fc400078ec0ff */
[----:B------:R-:W-:Y:S02]  /*2c80*/  LOP3.LUT R23, R23, R22, R9, 0xfe, !PT ;  /* 0x0000001617177212 */ /* 0x000fe400078efe09 */
[----:B------:R-:W-:Y:S02]  /*2c90*/  SEL R22, RZ, 0x200000, P2 ;  /* 0x00200000ff167807 */ /* 0x000fe40001000000 */
[----:B------:R-:W-:Y:S02]  /*2ca0*/  SEL R11, RZ, 0x400000, P1 ;  /* 0x00400000ff0b7807 */ /* 0x000fe40000800000 */
[----:B------:R-:W-:Y:S02]  /*2cb0*/  SEL R12, RZ, 0x800000, P0 ;  /* 0x00800000ff0c7807 */ /* 0x000fe40000000000 */
[----:B------:R-:W-:Y:S02]  /*2cc0*/  SEL R9, RZ, 0x1000000, P6 ;  /* 0x01000000ff097807 */ /* 0x000fe40003000000 */
[----:B------:R-:W-:-:S02]  /*2cd0*/  IADD3 R19, P2, P1, R0, R18, R15 ;  /* 0x0000001200137210 */ /* 0x000fc4000795e00f */
[----:B------:R-:W-:Y:S02]  /*2ce0*/  IADD3 R17, P0, P6, R0, R20, R13 ;  /* 0x0000001400117210 */ /* 0x000fe40007e1e00d */
[----:B------:R-:W-:Y:S02]  /*2cf0*/  SHF.R.U64 R0, R6, 0x1d, R7 ;  /* 0x0000001d06007819 */ /* 0x000fe40000001207 */
[----:B------:R-:W-:Y:S02]  /*2d00*/  LOP3.LUT R18, R11, R22, R23, 0xfe, !PT ;  /* 0x000000160b127212 */ /* 0x000fe400078efe17 */
[----:B------:R-:W-:Y:S02]  /*2d10*/  SHF.R.U64 R11, R2, 0x1b, R3 ;  /* 0x0000001b020b7819 */ /* 0x000fe40000001203 */
[----:B------:R-:W-:Y:S02]  /*2d20*/  SHF.R.U64 R22, R4, 0x1a, R5 ;  /* 0x0000001a04167819 */ /* 0x000fe40000001205 */
[----:B------:R-:W-:-:S02]  /*2d30*/  LOP3.LUT R0, R0, 0x1, RZ, 0xc0, !PT ;  /* 0x0000000100007812 */ /* 0x000fc400078ec0ff */
[----:B------:R-:W-:Y:S02]  /*2d40*/  LOP3.LUT R11, R11, 0x1, RZ, 0xc0, !PT ;  /* 0x000000010b0b7812 */ /* 0x000fe400078ec0ff */
[----:B------:R-:W-:Y:S02]  /*2d50*/  LOP3.LUT R22, R22, 0x1, RZ, 0xc0, !PT ;  /* 0x0000000116167812 */ /* 0x000fe400078ec0ff */
[----:B------:R-:W-:Y:S02]  /*2d60*/  IADD3 R15, P3, PT, R0, R15, RZ ;  /* 0x0000000f000f7210 */ /* 0x000fe40007f7e0ff */
[----:B------:R-:W-:Y:S02]  /*2d70*/  LOP3.LUT R9, R9, R12, R18, 0xfe, !PT ;  /* 0x0000000c09097212 */ /* 0x000fe400078efe12 */
[----:B------:R-:W-:Y:S02]  /*2d80*/  IADD3.X R21, PT, PT, RZ, R21, RZ, P0, P6 ;  /* 0x00000015ff157210 */ /* 0x000fe400007ec4ff */
[----:B------:R-:W-:-:S02]  /*2d90*/  IADD3 R16, P6, P0, R11, R16, R22 ;  /* 0x000000100b107210 */ /* 0x000fc400078de016 */
[----:B------:R-:W-:Y:S02]  /*2da0*/  IADD3.X R18, PT, PT, RZ, R29, RZ, P5, P4 ;  /* 0x0000001dff127210 */ /* 0x000fe40002fe84ff */
[----:B------:R-:W-:Y:S02]  /*2db0*/  IADD3 R11, P5, P4, R11, R15, R10 ;  /* 0x0000000f0b0b7210 */ /* 0x000fe40007cbe00a */
[----:B------:R-:W-:Y:S02]  /*2dc0*/  SHF.R.U64 R10, R2, 0x1c, R3 ;  /* 0x0000001c020a7819 */ /* 0x000fe40000001203 */
[----:B------:R-:W-:Y:S02]  /*2dd0*/  SHF.R.U64 R20, R4, 0x1b, R5 ;  /* 0x0000001b04147819 */ /* 0x000fe40000001205 */
[----:B------:R-:W-:Y:S02]  /*2de0*/  IADD3.X R18, PT, PT, RZ, R18, RZ, P6, P0 ;  /* 0x00000012ff127210 */ /* 0x000fe400037e04ff */
[----:B------:R-:W-:-:S02]  /*2df0*/  IADD3 R14, P0, P6, R22, R17, R14 ;  /* 0x00000011160e7210 */ /* 0x000fc40007e1e00e */
[----:B------:R-:W-:Y:S02]  /*2e00*/  LOP3.LUT R10, R10, 0x1, RZ, 0xc0, !PT ;  /* 0x000000010a0a7812 */ /* 0x000fe400078ec0ff */
[----:B------:R-:W-:Y:S02]  /*2e10*/  LOP3.LUT R20, R20, 0x1, RZ, 0xc0, !PT ;  /* 0x0000000114147812 */ /* 0x000fe400078ec0ff */
[----:B------:R-:W-:Y:S02]  /*2e20*/  IADD3.X R29, PT, PT, RZ, R29, RZ, P2, P1 ;  /* 0x0000001dff1d7210 */ /* 0x000fe400017e24ff */
[----:B------:R-:W-:Y:S02]  /*2e30*/  IADD3.X R21, PT, PT, RZ, R21, RZ, P0, P6 ;  /* 0x00000015ff157210 */ /* 0x000fe400007ec4ff */
[----:B------:R-:W-:Y:S02]  /*2e40*/  IADD3 R12, P2, P6, R10, R19, R20 ;  /* 0x000000130a0c7210 */ /* 0x000fe40007e5e014 */
[----:B------:R-:W-:-:S02]  /*2e50*/  SHF.R.U64 R17, R4, 0x1c, R5 ;  /* 0x0000001c04117819 */ /* 0x000fc40000001205 */
[----:B------:R-:W-:Y:S02]  /*2e60*/  IADD3.X R29, PT, PT, RZ, R29, RZ, P2, P6 ;  /* 0x0000001dff1d7210 */ /* 0x000fe400017ec4ff */
[----:B------:R-:W-:Y:S02]  /*2e70*/  ISETP.NE.U32.AND P2, PT, R14, 0x3, PT ;  /* 0x000000030e00780c */ /* 0x000fe40003f45070 */
[----:B------:R-:W-:Y:S01]  /*2e80*/  IADD3 R13, P0, P1, R20, R16, R13 ;  /* 0x00000010140d7210 */ /* 0x000fe2000791e00d */
[----:B------:R-:W-:Y:S01]  /*2e90*/  IMAD.X R16, RZ, RZ, RZ, P3 ;  /* 0x000000ffff107224 */ /* 0x000fe200018e06ff */
[----:B------:R-:W-:Y:S02]  /*2ea0*/  SHF.R.U64 R26, R2, 0x1d, R3 ;  /* 0x0000001d021a7819 */ /* 0x000fe40000001203 */
[----:B------:R-:W-:Y:S02]  /*2eb0*/  ISETP.NE.AND.EX P2, PT, R21, RZ, PT, P2 ;  /* 0x000000ff1500720c */ /* 0x000fe40003f45320 */
[----:B------:R-:W-:-:S02]  /*2ec0*/  LOP3.LUT R17, R17, 0x1, RZ, 0xc0, !PT ;  /* 0x0000000111117812 */ /* 0x000fc400078ec0ff */
[----:B------:R-:W-:Y:S02]  /*2ed0*/  IADD3.X R19, PT, PT, RZ, R18, RZ, P0, P1 ;  /* 0x00000012ff137210 */ /* 0x000fe400007e24ff */
[----:B------:R-:W-:Y:S02]  /*2ee0*/  LOP3.LUT R26, R26, 0x1, RZ, 0xc0, !PT ;  /* 0x000000011a1a7812 */ /* 0x000fe400078ec0ff */
[----:B------:R-:W-:Y:S02]  /*2ef0*/  SHF.R.U64 R18, R6, 0x1e, R7 ;  /* 0x0000001e06127819 */ /* 0x000fe40000001207 */
[----:B------:R-:W-:Y:S02]  /*2f00*/  P2R R23, PR, RZ, 0x4 ;  /* 0x00000004ff177803 */ /* 0x000fe40000000000 */
[----:B------:R-:W-:Y:S02]  /*2f10*/  IADD3 R11, P2, P3, R26, R11, R17 ;  /* 0x0000000b1a0b7210 */ /* 0x000fe40007b5e011 */
[----:B------:R-:W-:-:S02]  /*2f20*/  IADD3.X R21, PT, PT, RZ, R16, RZ, P5, P4 ;  /* 0x00000010ff157210 */ /* 0x000fc40002fe84ff */
[----:B------:R-:W-:Y:S02]  /*2f30*/  SHF.R.U64 R24, R4, 0x1d, R5 ;  /* 0x0000001d04187819 */ /* 0x000fe40000001205 */
[----:B------:R-:W-:Y:S02]  /*2f40*/  LOP3.LUT R18, R18, 0x1, RZ, 0xc0, !PT ;  /* 0x0000000112127812 */ /* 0x000fe400078ec0ff */
[----:B------:R-:W-:Y:S02]  /*2f50*/  IADD3.X R21, PT, PT, RZ, R21, RZ, P2, P3 ;  /* 0x00000015ff157210 */ /* 0x000fe400017e64ff */
[----:B------:R-:W-:Y:S02]  /*2f60*/  LOP3.LUT R24, R24, 0x1, RZ, 0xc0, !PT ;  /* 0x0000000118187812 */ /* 0x000fe400078ec0ff */
[----:B------:R-:W-:Y:S02]  /*2f70*/  IADD3 R15, P2, P3, R10, R15, R18 ;  /* 0x0000000f0a0f7210 */ /* 0x000fe40007b5e012 */
[----:B------:R-:W-:-:S02]  /*2f80*/  IADD3 R11, P5, P4, R24, R11, R20 ;  /* 0x0000000b180b7210 */ /* 0x000fc40007cbe014 */
[----:B------:R-:W-:Y:S02]  /*2f90*/  IADD3.X R16, PT, PT, RZ, R16, RZ, P2, P3 ;  /* 0x00000010ff107210 */ /* 0x000fe400017e64ff */
[----:B------:R-:W-:Y:S02]  /*2fa0*/  ISETP.NE.U32.AND P2, PT, R13, 0x3, PT ;  /* 0x000000030d00780c */ /* 0x000fe40003f45070 */
[----:B------:R-:W-:Y:S02]  /*2fb0*/  SHF.R.U64 R20, R2, 0x1e, R3 ;  /* 0x0000001e02147819 */ /* 0x000fe40000001203 */
[----:B------:R-:W-:Y:S02]  /*2fc0*/  IADD3 R12, P1, P0, R17, R12, R22 ;  /* 0x0000000c110c7210 */ /* 0x000fe4000783e016 */
[----:B------:R-:W-:Y:S02]  /*2fd0*/  ISETP.NE.AND.EX P2, PT, R19, RZ, PT, P2 ;  /* 0x000000ff1300720c */ /* 0x000fe40003f45320 */
[----:B------:R-:W-:-:S02]  /*2fe0*/  SHF.R.U64 R35, R4, 0x1e, R5 ;  /* 0x0000001e04237819 */ /* 0x000fc40000001205 */
[----:B------:R-:W-:Y:S02]  /*2ff0*/  LOP3.LUT R20, R20, 0x1, RZ, 0xc0, !PT ;  /* 0x0000000114147812 */ /* 0x000fe400078ec0ff */
[----:B------:R-:W-:Y:S02]  /*3000*/  SHF.R.U64 R19, R6, 0x1f, R7 ;  /* 0x0000001f06137819 */ /* 0x000fe40000001207 */
[----:B------:R-:W-:Y:S02]  /*3010*/  IADD3.X R29, PT, PT, RZ, R29, RZ, P1, P0 ;  /* 0x0000001dff1d7210 */ /* 0x000fe40000fe04ff */
[----:B------:R-:W-:Y:S02]  /*3020*/  LOP3.LUT R35, R35, 0x1, RZ, 0xc0, !PT ;  /* 0x0000000123237812 */ /* 0x000fe400078ec0ff */
[----:B------:R-:W-:Y:S02]  /*3030*/  IADD3 R10, P1, P0, R20, R15, R24 ;  /* 0x0000000f140a7210 */ /* 0x000fe4000783e018 */
[----:B------:R-:W-:-:S02]  /*3040*/  LOP3.LUT R19, R19, 0x1, RZ, 0xc0, !PT ;  /* 0x0000000113137812 */ /* 0x000fc400078ec0ff */
[----:B------:R-:W-:Y:S02]  /*3050*/  IADD3.X R21, PT, PT, RZ, R21, RZ, P5, P4 ;  /* 0x00000015ff157210 */ /* 0x000fe40002fe84ff */
[----:B------:R-:W-:Y:S02]  /*3060*/  P2R R22, PR, RZ, 0x4 ;  /* 0x00000004ff167803 */ /* 0x000fe40000000000 */
[----:B------:R-:W-:Y:S02]  /*3070*/  IADD3 R10, P4, P3, R35, R10, R17 ;  /* 0x0000000a230a7210 */ /* 0x000fe40007b9e011 */
[----:B------:R-:W-:Y:S02]  /*3080*/  IADD3 R17, P2, PT, R19, R18, RZ ;  /* 0x0000001213117210 */ /* 0x000fe40007f5e0ff */
[----:B------:R-:W-:Y:S02]  /*3090*/  IADD3.X R6, PT, PT, RZ, R16, RZ, P1, P0 ;  /* 0x00000010ff067210 */ /* 0x000fe40000fe04ff */
[----:B------:R-:W-:Y:S01]  /*30a0*/  SHF.R.U64 R16, R2, 0x1f, R3 ;  /* 0x0000001f02107819 */ /* 0x000fe20000001203 */
[----:B------:R-:W-:Y:S01]  /*30b0*/  IMAD.X R18, RZ, RZ, RZ, P2 ;  /* 0x000000ffff127224 */ /* 0x000fe200010e06ff */
[----:B------:R-:W-:-:S02]  /*30c0*/  IADD3 R15, P0, P1, R26, R17, R0 ;  /* 0x000000111a0f7210 */ /* 0x000fc4000791e000 */
[----:B------:R-:W-:Y:S02]  /*30d0*/  LOP3.LUT R16, R16, 0x1, RZ, 0xc0, !PT ;  /* 0x0000000110107812 */ /* 0x000fe400078ec0ff */
[----:B------:R-:W-:Y:S02]  /*30e0*/  SHF.R.U64 R33, R4, 0x1f, R5 ;  /* 0x0000001f04217819 */ /* 0x000fe40000001205 */
[----:B------:R-:W-:Y:S02]  /*30f0*/  IADD3.X R0, PT, PT, RZ, R6, RZ, P4, P3 ;  /* 0x00000006ff007210 */ /* 0x000fe400027e64ff */
[----:B------:R-:W-:Y:S02]  /*3100*/  IADD3.X R6, PT, PT, RZ, R18, RZ, P0, P1 ;  /* 0x00000012ff067210 */ /* 0x000fe400007e24ff */
[----:B------:R-:W-:Y:S02]  /*3110*/  IADD3 R4, P0, P1, R16, R15, R35 ;  /* 0x0000000f10047210 */ /* 0x000fe4000791e023 */
[----:B------:R-:W-:-:S02]  /*3120*/  ISETP.NE.U32.AND P3, PT, R11, 0x3, PT ;  /* 0x000000030b00780c */ /* 0x000fc40003f65070 */
[----:B------:R-:W-:Y:S02]  /*3130*/  LOP3.LUT R33, R33, 0x1, RZ, 0xc0, !PT ;  /* 0x0000000121217812 */ /* 0x000fe400078ec0ff */
[----:B------:R-:W-:Y:S02]  /*3140*/  IADD3.X R6, PT, PT, RZ, R6, RZ, P0, P1 ;  /* 0x00000006ff067210 */ /* 0x000fe400007e24ff */
[----:B------:R-:W-:Y:S02]  /*3150*/  ISETP.NE.AND.EX P3, PT, R21, RZ, PT, P3 ;  /* 0x000000ff1500720c */ /* 0x000fe40003f65330 */
[----:B------:R-:W-:Y:S02]  /*3160*/  ISETP.NE.U32.AND P2, PT, R10, 0x3, PT ;  /* 0x000000030a00780c */ /* 0x000fe40003f45070 */
[----:B------:R-:W-:Y:S02]  /*3170*/  IADD3 R4, P0, P1, R33, R4, R24 ;  /* 0x0000000421047210 */ /* 0x000fe4000791e018 */
[----:B------:R-:W-:-:S02]  /*3180*/  LOP3.LUT R21, R7, 0x1, RZ, 0xc0, !PT ;  /* 0x0000000107157812 */ /* 0x000fc400078ec0ff */
[----:B------:R-:W-:Y:S02]  /*3190*/  ISETP.NE.AND.EX P2, PT, R0, RZ, PT, P2 ;  /* 0x000000ff0000720c */ /* 0x000fe40003f45320 */
[----:B------:R-:W-:Y:S02]  /*31a0*/  IADD3.X R6, PT, PT, RZ, R6, RZ, P0, P1 ;  /* 0x00000006ff067210 */ /* 0x000fe400007e24ff */
[----:B------:R-:W-:Y:S02]  /*31b0*/  IADD3 R0, P0, P1, R20, R17, R21 ;  /* 0x0000001114007210 */ /* 0x000fe4000791e015 */
[----:B------:R-:W-:Y:S02]  /*31c0*/  ISETP.NE.U32.AND P4, PT, R12, 0x3, PT ;  /* 0x000000030c00780c */ /* 0x000fe40003f85070 */
[----:B------:R-:W-:Y:S02]  /*31d0*/  IADD3.X R15, PT, PT, RZ, R18, RZ, P0, P1 ;  /* 0x00000012ff0f7210 */ /* 0x000fe400007e24ff */
[----:B------:R-:W-:-:S02]  /*31e0*/  SHF.R.U32.HI R18, RZ, 0x1, R7 ;  /* 0x00000001ff127819 */ /* 0x000fc40000011607 */
[----:B------:R-:W-:Y:S02]  /*31f0*/  ISETP.NE.AND.EX P4, PT, R29, RZ, PT, P4 ;  /* 0x000000ff1d00720c */ /* 0x000fe40003f85340 */
[----:B------:R-:W-:Y:S02]  /*3200*/  LOP3.LUT R18, R18, 0x1, RZ, 0xc0, !PT ;  /* 0x0000000112127812 */ /* 0x000fe400078ec0ff */
[----:B------:R-:W-:Y:S02]  /*3210*/  P2R R26, PR, RZ, 0x10 ;  /* 0x00000010ff1a7803 */ /* 0x000fe40000000000 */
[----:B------:R-:W-:Y:S02]  /*3220*/  IADD3 R21, P4, PT, R18, R21, RZ ;  /* 0x0000001512157210 */ /* 0x000fe40007f9e0ff */
[----:B------:R-:W-:Y:S02]  /*3230*/  ISETP.NE.U32.AND P0, PT, R4, 0x3, PT ;  /* 0x000000030400780c */ /* 0x000fe40003f05070 */
[----:B------:R-:W-:Y:S01]  /*3240*/  LOP3.LUT R29, R5, 0x1, RZ, 0xc0, !PT ;  /* 0x00000001051d7812 */ /* 0x000fe200078ec0ff */
[----:B------:R-:W-:Y:S01]  /*3250*/  IMAD.X R24, RZ, RZ, RZ, P4 ;  /* 0x000000ffff187224 */ /* 0x000fe200020e06ff */
[----:B------:R-:W-:-:S02]  /*3260*/  ISETP.NE.AND.EX P0, PT, R6, RZ, PT, P0 ;  /* 0x000000ff0600720c */ /* 0x000fc40003f05300 */
[----:B------:R-:W-:Y:S02]  /*3270*/  IADD3 R6, P4, P5, R16, R21, R19 ;  /* 0x0000001510067210 */ /* 0x000fe40007d9e013 */
[----:B------:R-:W-:Y:S02]  /*3280*/  SHF.R.U32.HI R19, RZ, 0x1, R3 ;  /* 0x00000001ff137819 */ /* 0x000fe40000011603 */
[----:B------:R-:W-:Y:S02]  /*3290*/  SHF.R.U32.HI R16, RZ, 0x1, R5 ;  /* 0x00000001ff107819 */ /* 0x000fe40000011605 */
[----:B------:R-:W-:Y:S02]  /*32a0*/  LOP3.LUT R19, R19, 0x1, RZ, 0xc0, !PT ;  /* 0x0000000113137812 */ /* 0x000fe400078ec0ff */
[----:B------:R-:W-:Y:S02]  /*32b0*/  IADD3.X R20, PT, PT, RZ, R24, RZ, P4, P5 ;  /* 0x00000018ff147210 */ /* 0x000fe400027ea4ff */
[----:B------:R-:W-:-:S02]  /*32c0*/  IADD3 R17, P4, P5, R19, R6, R29 ;  /* 0x0000000613117210 */ /* 0x000fc40007d9e01d */
[----:B------:R-:W-:Y:S02]  /*32d0*/  LOP3.LUT R16, R16, 0x1, RZ, 0xc0, !PT ;  /* 0x0000000110107812 */ /* 0x000fe400078ec0ff */
[----:B------:R-:W-:Y:S02]  /*32e0*/  IADD3.X R20, PT, PT, RZ, R20, RZ, P4, P5 ;  /* 0x00000014ff147210 */ /* 0x000fe400027ea4ff */
[----:B------:R-:W-:Y:S02]  /*32f0*/  IADD3 R6, P4, P5, R16, R17, R33 ;  /* 0x0000001110067210 */ /* 0x000fe40007d9e021 */
[----:B------:R-:W-:Y:S02]  /*3300*/  SHF.R.U32.HI R30, RZ, 0x2, R7 ;  /* 0x00000002ff1e7819 */ /* 0x000fe40000011607 */
[----:B------:R-:W-:Y:S02]  /*3310*/  IADD3.X R17, PT, PT, RZ, R20, RZ, P4, P5 ;  /* 0x00000014ff117210 */ /* 0x000fe400027ea4ff */
[----:B------:R-:W-:-:S02]  /*3320*/  ISETP.NE.U32.AND P5, PT, R6, 0x3, PT ;  /* 0x000000030600780c */ /* 0x000fc40003fa5070 */
[----:B------:R-:W-:Y:S02]  /*3330*/  LOP3.LUT R31, R3, 0x1, RZ, 0xc0, !PT ;  /* 0x00000001031f7812 */ /* 0x000fe400078ec0ff */
[----:B------:R-:W-:Y:S02]  /*3340*/  ISETP.NE.AND.EX P5, PT, R17, RZ, PT, P5 ;  /* 0x000000ff1100720c */ /* 0x000fe40003fa5350 */
[----:B------:R-:W-:Y:S02]  /*3350*/  LOP3.LUT R20, R6, 0xfffffffe, RZ, 0xc0, !PT ;  /* 0xfffffffe06147812 */ /* 0x000fe400078ec0ff */
[----:B------:R-:W-:Y:S02]  /*3360*/  LOP3.LUT R30, R30, 0x1, RZ, 0xc0, !PT ;  /* 0x000000011e1e7812 */ /* 0x000fe400078ec0ff */
[----:B------:R-:W-:Y:S02]  /*3370*/  SHF.R.U32.HI R6, RZ, 0x2, R3 ;  /* 0x00000002ff067819 */ /* 0x000fe40000011603 */
[----:B------:R-:W-:-:S02]  /*3380*/  P2R R32, PR, RZ, 0x20 ;  /* 0x00000020ff207803 */ /* 0x000fc40000000000 */
[----:B------:R-:W-:Y:S02]  /*3390*/  IADD3 R17, P5, P6, R31, R21, R30 ;  /* 0x000000151f117210 */ /* 0x000fe40007ebe01e */
[----:B------:R-:W-:Y:S02]  /*33a0*/  LOP3.LUT R6, R6, 0x1, RZ, 0xc0, !PT ;  /* 0x0000000106067812 */ /* 0x000fe400078ec0ff */
[----:B------:R-:W-:Y:S02]  /*33b0*/  ISETP.NE.U32.AND P4, PT, R20, 0x2, PT ;  /* 0x000000021400780c */ /* 0x000fe40003f85070 */
[----:B------:R-:W-:Y:S02]  /*33c0*/  IADD3.X R24, PT, PT, RZ, R24, RZ, P5, P6 ;  /* 0x00000018ff187210 */ /* 0x000fe40002fec4ff */
[----:B------:R-:W-:Y:S02]  /*33d0*/  IADD3 R20, P5, P6, R6, R17, R16 ;  /* 0x0000001106147210 */ /* 0x000fe40007ebe010 */
[----:B------:R-:W-:-:S02]  /*33e0*/  SHF.R.U32.HI R17, RZ, 0x2, R5 ;  /* 0x00000002ff117819 */ /* 0x000fc40000011605 */
[----:B------:R-:W-:Y:S02]  /*33f0*/  IADD3.X R24, PT, PT, RZ, R24, RZ, P5, P6 ;  /* 0x00000018ff187210 */ /* 0x000fe40002fec4ff */
[----:B------:R-:W-:Y:S02]  /*3400*/  LOP3.LUT R17, R17, 0x1, RZ, 0xc0, !PT ;  /* 0x0000000111117812 */ /* 0x000fe400078ec0ff */
[----:B------:R-:W-:Y:S02]  /*3410*/  P2R R36, PR, RZ, 0x8 ;  /* 0x00000008ff247803 */ /* 0x000fe40000000000 */
[----:B------:R-:W-:Y:S02]  /*3420*/  IADD3 R21, P5, P6, R17, R20, R29 ;  /* 0x0000001411157210 */ /* 0x000fe40007ebe01d */
[----:B------:R-:W-:Y:S02]  /*3430*/  IADD3 R0, P3, P1, R31, R0, R33 ;  /* 0x000000001f007210 */ /* 0x000fe4000797e021 */
[----:B------:R-:W-:-:S02]  /*3440*/  IADD3.X R24, PT, PT, RZ, R24, RZ, P5, P6 ;  /* 0x00000018ff187210 */ /* 0x000fc40002fec4ff */
[----:B------:R-:W-:Y:S02]  /*3450*/  LOP3.LUT P5, RZ, R3, 0x1, RZ, 0xc0, !PT ;  /* 0x0000000103ff7812 */ /* 0x000fe400078ac0ff */
[----:B------:R-:W-:Y:S02]  /*3460*/  ISETP.NE.AND P6, PT, R32, RZ, PT ;  /* 0x000000ff2000720c */ /* 0x000fe40003fc5270 */
[----:B------:R-:W-:Y:S02]  /*3470*/  P2R R39, PR, RZ, 0x4 ;  /* 0x00000004ff277803 */ /* 0x000fe40000000000 */
[----:B------:R-:W-:Y:S02]  /*3480*/  P2R R57, PR, RZ, 0x1 ;  /* 0x00000001ff397803 */ /* 0x000fe40000000000 */
[----:B------:R-:W-:Y:S02]  /*3490*/  SEL R20, RZ, 0xffffffff, P6 ;  /* 0xffffffffff147807 */ /* 0x000fe40003000000 */
[----:B------:R-:W-:-:S02]  /*34a0*/  ISETP.NE.AND.EX P4, PT, RZ, RZ, PT, P4 ;  /* 0x000000ffff00720c */ /* 0x000fc40003f85340 */
[----:B------:R-:W-:Y:S02]  /*34b0*/  IADD3 R0, P2, P0, R29, R0, R35 ;  /* 0x000000001d007210 */ /* 0x000fe4000785e023 */
[----:B------:R-:W-:Y:S02]  /*34c0*/  LOP3.LUT P6, RZ, R3, 0x2, RZ, 0xc0, !PT ;  /* 0x0000000203ff7812 */ /* 0x000fe400078cc0ff */
[C---:B------:R-:W-:Y:S02]  /*34d0*/  LOP3.LUT R29, R21.reuse, 0xfffffffe, RZ, 0xc0, !PT ;  /* 0xfffffffe151d7812 */ /* 0x040fe400078ec0ff */
[----:B------:R-:W-:Y:S02]  /*34e0*/  @P5 SEL R20, RZ, 0xffffffff, P4 ;  /* 0xffffffffff145807 */ /* 0x000fe40002000000 */
[----:B------:R-:W-:Y:S02]  /*34f0*/  IADD3.X R31, PT, PT, RZ, R15, RZ, P3, P1 ;  /* 0x0000000fff1f7210 */ /* 0x000fe40001fe24ff */
[----:B------:R-:W-:-:S02]  /*3500*/  ISETP.NE.U32.AND P5, PT, R21, 0x3, PT ;  /* 0x000000031500780c */ /* 0x000fc40003fa5070 */
[----:B------:R-:W-:Y:S02]  /*3510*/  SHF.R.U32.HI R15, RZ, 0x3, R7 ;  /* 0x00000003ff0f7819 */ /* 0x000fe40000011607 */
[----:B------:R-:W-:Y:S02]  /*3520*/  ISETP.NE.U32.AND P4, PT, R29, 0x2, PT ;  /* 0x000000021d00780c */ /* 0x000fe40003f85070 */
[----:B------:R-:W-:Y:S02]  /*3530*/  ISETP.NE.AND.EX P5, PT, R24, RZ, PT, P5 ;  /* 0x000000ff1800720c */ /* 0x000fe40003fa5350 */
[----:B------:R-:W-:Y:S02]  /*3540*/  LOP3.LUT R15, R15, 0x1, RZ, 0xc0, !PT ;  /* 0x000000010f0f7812 */ /* 0x000fe400078ec0ff */
[----:B------:R-:W-:Y:S02]  /*3550*/  ISETP.NE.AND.EX P4, PT, RZ, RZ, PT, P4 ;  /* 0x000000ffff00720c */ /* 0x000fe40003f85340 */
[----:B------:R-:W-:-:S02]  /*3560*/  LOP3.LUT R20, R20, 0x1, RZ, 0xc0, !PT ;  /* 0x0000000114147812 */ /* 0x000fc400078ec0ff */
[----:B------:R-:W-:Y:S02]  /*3570*/  SEL R21, RZ, 0xffffffff, P5 ;  /* 0xffffffffff157807 */ /* 0x000fe40002800000 */
[----:B------:R-:W-:Y:S02]  /*3580*/  IADD3 R29, P3, PT, R15, R30, RZ ;  /* 0x0000001e0f1d7210 */ /* 0x000fe40007f7e0ff */
[----:B------:R-:W-:Y:S02]  /*3590*/  @P6 SEL R21, RZ, 0xffffffff, P4 ;  /* 0xffffffffff156807 */ /* 0x000fe40002000000 */
[----:B------:R-:W-:Y:S01]  /*35a0*/  ISETP.NE.U32.AND P5, PT, R20, 0x1, PT ;  /* 0x000000011400780c */ /* 0x000fe20003fa5070 */
[----:B------:R-:W-:Y:S01]  /*35b0*/  IMAD.X R24, RZ, RZ, RZ, P3 ;  /* 0x000000ffff187224 */ /* 0x000fe200018e06ff */
[----:B------:R-:W-:Y:S02]  /*35c0*/  SHF.R.U32.HI R20, RZ, 0x3, R3 ;  /* 0x00000003ff147819 */ /* 0x000fe40000011603 */
[----:B------:R-:W-:-:S02]  /*35d0*/  LOP3.LUT R21, R21, 0x1, RZ, 0xc0, !PT ;  /* 0x0000000115157812 */ /* 0x000fc400078ec0ff */
[----:B------:R-:W-:Y:S02]  /*35e0*/  IADD3 R18, P3, P4, R19, R29, R18 ;  /* 0x0000001d13127210 */ /* 0x000fe40007c7e012 */
[----:B------:R-:W-:Y:S02]  /*35f0*/  LOP3.LUT R20, R20, 0x1, RZ, 0xc0, !PT ;  /* 0x0000000114147812 */ /* 0x000fe400078ec0ff */
[----:B------:R-:W-:Y:S02]  /*3600*/  SHF.R.U32.HI R19, RZ, 0x3, R5 ;  /* 0x00000003ff137819 */ /* 0x000fe40000011605 */
[----:B------:R-:W-:Y:S02]  /*3610*/  ISETP.NE.U32.AND P1, PT, R21, 0x1, PT ;  /* 0x000000011500780c */ /* 0x000fe40003f25070 */
[----:B------:R-:W-:Y:S02]  /*3620*/  IADD3.X R21, PT, PT, RZ, R24, RZ, P3, P4 ;  /* 0x00000018ff157210 */ /* 0x000fe40001fe84ff */
[----:B------:R-:W-:-:S02]  /*3630*/  IADD3 R18, P3, P4, R20, R18, R17 ;  /* 0x0000001214127210 */ /* 0x000fc40007c7e011 */
[----:B------:R-:W-:Y:S02]  /*3640*/  LOP3.LUT R19, R19, 0x1, RZ, 0xc0, !PT ;  /* 0x0000000113137812 */ /* 0x000fe400078ec0ff */
[----:B------:R-:W-:Y:S02]  /*3650*/  IADD3.X R21, PT, PT, RZ, R21, RZ, P3, P4 ;  /* 0x00000015ff157210 */ /* 0x000fe40001fe84ff */
[----:B------:R-:W-:Y:S02]  /*3660*/  IADD3 R16, P3, P4, R19, R18, R16 ;  /* 0x0000001213107210 */ /* 0x000fe40007c7e010 */
[----:B------:R-:W-:Y:S02]  /*3670*/  IADD3.X R30, PT, PT, RZ, R31, RZ, P2, P0 ;  /* 0x0000001fff1e7210 */ /* 0x000fe400017e04ff */
[----:B------:R-:W-:Y:S02]  /*3680*/  IADD3.X R18, PT, PT, RZ, R21, RZ, P3, P4 ;  /* 0x00000015ff127210 */ /* 0x000fe40001fe84ff */
[----:B------:R-:W-:-:S02]  /*3690*/  ISETP.NE.U32.AND P4, PT, R16, 0x3, PT ;  /* 0x000000031000780c */ /* 0x000fc40003f85070 */
[----:B------:R-:W-:Y:S02]  /*36a0*/  LOP3.LUT R21, R16, 0xfffffffe, RZ, 0xc0, !PT ;  /* 0xfffffffe10157812 */ /* 0x000fe400078ec0ff */
[----:B------:R-:W-:Y:S02]  /*36b0*/  ISETP.NE.AND.EX P4, PT, R18, RZ, PT, P4 ;  /* 0x000000ff1200720c */ /* 0x000fe40003f85340 */
[----:B------:R-:W-:Y:S02]  /*36c0*/  ISETP.NE.U32.AND P3, PT, R21, 0x2, PT ;  /* 0x000000021500780c */ /* 0x000fe40003f65070 */
[----:B------:R-:W-:Y:S02]  /*36d0*/  SEL R16, RZ, 0xffffffff, P4 ;  /* 0xffffffffff107807 */ /* 0x000fe40002000000 */
[----:B------:R-:W-:Y:S02]  /*36e0*/  LOP3.LUT P4, RZ, R3, 0x4, RZ, 0xc0, !PT ;  /* 0x0000000403ff7812 */ /* 0x000fe4000788c0ff */
[----:B------:R-:W-:-:S02]  /*36f0*/  ISETP.NE.AND.EX P3, PT, RZ, RZ, PT, P3 ;  /* 0x000000ffff00720c */ /* 0x000fc40003f65330 */
[----:B------:R-:W-:Y:S02]  /*3700*/  SEL R18, RZ, 0x1, P5 ;  /* 0x00000001ff127807 */ /* 0x000fe40002800000 */
[----:B------:R-:W-:Y:S02]  /*3710*/  SEL R21, RZ, 0x2, P1 ;  /* 0x00000002ff157807 */ /* 0x000fe40000800000 */
[----:B------:R-:W-:Y:S02]  /*3720*/  ISETP.NE.AND P6, PT, R23, RZ, PT ;  /* 0x000000ff1700720c */ /* 0x000fe40003fc5270 */
[----:B------:R-:W-:Y:S02]  /*3730*/  SHF.R.U32.HI R23, RZ, 0xf, R5 ;  /* 0x0000000fff177819 */ /* 0x000fe40000011605 */
[----:B------:R-:W-:Y:S02]  /*3740*/  LOP3.LUT R4, R4, 0xfffffffe, RZ, 0xc0, !PT ;  /* 0xfffffffe04047812 */ /* 0x000fe400078ec0ff */
[----:B------:R-:W-:-:S02]  /*3750*/  @P4 SEL R16, RZ, 0xffffffff, P3 ;  /* 0xffffffffff104807 */ /* 0x000fc40001800000 */
[----:B------:R-:W-:Y:S02]  /*3760*/  LOP3.LUT R23, R23, 0x1, RZ, 0xc0, !PT ;  /* 0x0000000117177812 */ /* 0x000fe400078ec0ff */
[----:B------:R-:W-:Y:S02]  /*3770*/  LOP3.LUT R16, R16, 0x1, RZ, 0xc0, !PT ;  /* 0x0000000110107812 */ /* 0x000fe400078ec0ff */
[----:B------:R-:W-:Y:S02]  /*3780*/  ISETP.NE.AND P4, PT, R22, RZ, PT ;  /* 0x000000ff1600720c */ /* 0x000fe40003f85270 */
[----:B------:R-:W-:Y:S02]  /*3790*/  ISETP.NE.U32.AND P0, PT, R16, 0x1, PT ;  /* 0x000000011000780c */ /* 0x000fe40003f05070 */
[----:B------:R-:W-:Y:S02]  /*37a0*/  LOP3.LUT R11, R11, 0xfffffffe, RZ, 0xc0, !PT ;  /* 0xfffffffe0b0b7812 */ /* 0x000fe400078ec0ff */
[----:B------:R-:W-:-:S02]  /*37b0*/  SEL R16, RZ, 0x4, P0 ;  /* 0x00000004ff107807 */ /* 0x000fc40000000000 */
[----:B------:R-:W-:Y:S02]  /*37c0*/  ISETP.NE.U32.AND P0, PT, R0, 0x3, PT ;  /* 0x000000030000780c */ /* 0x000fe40003f05070 */
[----:B------:R-:W-:Y:S02]  /*37d0*/  LOP3.LUT R16, R16, R21, R18, 0xfe, !PT ;  /* 0x0000001510107212 */ /* 0x000fe400078efe12 */
[----:B------:R-:W-:Y:S02]  /*37e0*/  ISETP.NE.AND.EX P0, PT, R30, RZ, PT, P0 ;  /* 0x000000ff1e00720c */ /* 0x000fe40003f05300 */
[----:B------:R-:W-:Y:S02]  /*37f0*/  SHF.R.U32.HI R30, RZ, 0x4, R7 ;  /* 0x00000004ff1e7819 */ /* 0x000fe40000011607 */
[----:B------:R-:W-:Y:S02]  /*3800*/  P2R R56, PR, RZ, 0x1 ;  /* 0x00000001ff387803 */ /* 0x000fe40000000000 */
[----:B------:R-:W-:-:S02]  /*3810*/  LOP3.LUT R30, R30, 0x1, RZ, 0xc0, !PT ;  /* 0x000000011e1e7812 */ /* 0x000fc400078ec0ff */
[----:B------:R-:W-:Y:S02]  /*3820*/  SHF.R.U32.HI R18, RZ, 0x4, R5 ;  /* 0x00000004ff127819 */ /* 0x000fe40000011605 */
[----:B------:R-:W-:Y:S02]  /*3830*/  IADD3 R21, P0, P1, R6, R29, R30 ;  /* 0x0000001d06157210 */ /* 0x000fe4000791e01e */
[----:B------:R-:W-:Y:S02]  /*3840*/  SHF.R.U32.HI R6, RZ, 0x4, R3 ;  /* 0x00000004ff067819 */ /* 0x000fe40000011603 */
[----:B------:R-:W-:Y:S02]  /*3850*/  IADD3.X R24, PT, PT, RZ, R24, RZ, P0, P1 ;  /* 0x00000018ff187210 */ /* 0x000fe400007e24ff */
[----:B------:R-:W-:Y:S02]  /*3860*/  LOP3.LUT R6, R6, 0x1, RZ, 0xc0, !PT ;  /* 0x0000000106067812 */ /* 0x000fe400078ec0ff */
[----:B------:R-:W-:-:S02]  /*3870*/  LOP3.LUT R18, R18, 0x1, RZ, 0xc0, !PT ;  /* 0x0000000112127812 */ /* 0x000fc400078ec0ff */
[----:B------:R-:W-:Y:S02]  /*3880*/  IADD3 R21, P0, P1, R6, R21, R19 ;  /* 0x0000001506157210 */ /* 0x000fe4000791e013 */
[----:B------:R-:W-:Y:S02]  /*3890*/  SHF.R.U32.HI R29, RZ, 0x6, R7 ;  /* 0x00000006ff1d7819 */ /* 0x000fe40000011607 */
[----:B------:R-:W-:Y:S02]  /*38a0*/  IADD3.X R24, PT, PT, RZ, R24, RZ, P0, P1 ;  /* 0x00000018ff187210 */ /* 0x000fe400007e24ff */
[----:B------:R-:W-:Y:S02]  /*38b0*/  IADD3 R21, P0, P1, R18, R21, R17 ;  /* 0x0000001512157210 */ /* 0x000fe4000791e011 */
[----:B------:R-:W-:Y:S02]  /*38c0*/  LOP3.LUT R29, R29, 0x1, RZ, 0xc0, !PT ;  /* 0x000000011d1d7812 */ /* 0x000fe400078ec0ff */
[----:B------:R-:W-:-:S02]  /*38d0*/  IADD3.X R17, PT, PT, RZ, R24, RZ, P0, P1 ;  /* 0x00000018ff117210 */ /* 0x000fc400007e24ff */
[----:B------:R-:W-:Y:S02]  /*38e0*/  ISETP.NE.U32.AND P0, PT, R21, 0x3, PT ;  /* 0x000000031500780c */ /* 0x000fe40003f05070 */
[----:B------:R-:W-:Y:S02]  /*38f0*/  LOP3.LUT P1, RZ, R3, 0x8, RZ, 0xc0, !PT ;  /* 0x0000000803ff7812 */ /* 0x000fe4000782c0ff */
[----:B------:R-:W-:Y:S02]  /*3900*/  ISETP.NE.AND.EX P0, PT, R17, RZ, PT, P0 ;  /* 0x000000ff1100720c */ /* 0x000fe40003f05300 */
[----:B------:R-:W-:Y:S02]  /*3910*/  LOP3.LUT R21, R21, 0xfffffffe, RZ, 0xc0, !PT ;  /* 0xfffffffe15157812 */ /* 0x000fe400078ec0ff */
[----:B------:R-:W-:Y:S02]  /*3920*/  SEL R17, RZ, 0xffffffff, P0 ;  /* 0xffffffffff117807 */ /* 0x000fe40000000000 */
[----:B------:R-:W-:-:S02]  /*3930*/  ISETP.NE.U32.AND P0, PT, R21, 0x2, PT ;  /* 0x000000021500780c */ /* 0x000fc40003f05070 */
[--C-:B------:R-:W-:Y:S02]  /*3940*/  SHF.R.U32.HI R21, RZ, 0x5, R7.reuse ;  /* 0x00000005ff157819 */ /* 0x100fe40000011607 */
[----:B------:R-:W-:Y:S02]  /*3950*/  ISETP.NE.AND.EX P0, PT, RZ, RZ, PT, P0 ;  /* 0x000000ffff00720c */ /* 0x000fe40003f05300 */
[----:B------:R-:W-:Y:S02]  /*3960*/  LOP3.LUT R10, R10, 0xfffffffe, RZ, 0xc0, !PT ;  /* 0xfffffffe0a0a7812 */ /* 0x000fe400078ec0ff */
[----:B------:R-:W-:Y:S02]  /*3970*/  @P1 SEL R17, RZ, 0xffffffff, P0 ;  /* 0xffffffffff111807 */ /* 0x000fe40000000000 */
[----:B------:R-:W-:Y:S02]  /*3980*/  SHF.R.U32.HI R34, RZ, 0x1a, R7 ;  /* 0x0000001aff227819 */ /* 0x000fe40000011607 */
[----:B------:R-:W-:-:S02]  /*3990*/  LOP3.LUT R17, R17, 0x1, RZ, 0xc0, !PT ;  /* 0x0000000111117812 */ /* 0x000fc400078ec0ff */
[----:B------:R-:W-:Y:S02]  /*39a0*/  LOP3.LUT R34, R34, 0x1, RZ, 0xc0, !PT ;  /* 0x0000000122227812 */ /* 0x000fe400078ec0ff */
[----:B------:R-:W-:Y:S02]  /*39b0*/  ISETP.NE.U32.AND P0, PT, R17, 0x1, PT ;  /* 0x000000011100780c */ /* 0x000fe40003f05070 */
[----:B------:R-:W-:Y:S02]  /*39c0*/  LOP3.LUT R17, R21, 0x1, RZ, 0xc0, !PT ;  /* 0x0000000115117812 */ /* 0x000fe400078ec0ff */
[----:B------:R-:W-:Y:S02]  /*39d0*/  LOP3.LUT R0, R0, 0xfffffffe, RZ, 0xc0, !PT ;  /* 0xfffffffe00007812 */ /* 0x000fe400078ec0ff */
[----:B------:R-:W-:-:S05]  /*39e0*/  IADD3 R30, P1, PT, R17, R30, RZ ;  /* 0x0000001e111e7210 */ /* 0x000fca0007f3e0ff */
[----:B------:R-:W-:Y:S01]  /*39f0*/  IMAD.X R31, RZ, RZ, RZ, P1 ;  /* 0x000000ffff1f7224 */ /* 0x000fe200008e06ff */
[----:B------:R-:W-:Y:S02]  /*3a00*/  IADD3 R15, P1, P2, R20, R30, R15 ;  /* 0x0000001e140f7210 */ /* 0x000fe40007a3e00f */
[----:B------:R-:W-:Y:S02]  /*3a10*/  SHF.R.U32.HI R20, RZ, 0x5, R3 ;  /* 0x00000005ff147819 */ /* 0x000fe40000011603 */
[----:B------:R-:W-:Y:S02]  /*3a20*/  IADD3.X R21, PT, PT, RZ, R31, RZ, P1, P2 ;  /* 0x0000001fff157210 */ /* 0x000fe40000fe44ff */
[----:B------:R-:W-:-:S04]  /*3a30*/  LOP3.LUT R20, R20, 0x1, RZ, 0xc0, !PT ;  /* 0x0000000114147812 */ /* 0x000fc800078ec0ff */
[----:B------:R-:W-:Y:S02]  /*3a40*/  IADD3 R24, P1, P2, R20, R15, R18 ;  /* 0x0000000f14187210 */ /* 0x000fe40007a3e012 */
[----:B------:R-:W-:Y:S02]  /*3a50*/  SHF.R.U32.HI R15, RZ, 0x5, R5 ;  /* 0x00000005ff0f7819 */ /* 0x000fe40000011605 */
[----:B------:R-:W-:Y:S02]  /*3a60*/  IADD3.X R21, PT, PT, RZ, R21, RZ, P1, P2 ;  /* 0x00000015ff157210 */ /* 0x000fe40000fe44ff */
[----:B------:R-:W-:-:S04]  /*3a70*/  LOP3.LUT R15, R15, 0x1, RZ, 0xc0, !PT ;  /* 0x000000010f0f7812 */ /* 0x000fc800078ec0ff */
[----:B------:R-:W-:-:S04]  /*3a80*/  IADD3 R19, P1, P2, R15, R24, R19 ;  /* 0x000000180f137210 */ /* 0x000fc80007a3e013 */
[----:B------:R-:W-:Y:S02]  /*3a90*/  IADD3.X R21, PT, PT, RZ, R21, RZ, P1, P2 ;  /* 0x00000015ff157210 */ /* 0x000fe40000fe44ff */
[C---:B------:R-:W-:Y:S02]  /*3aa0*/  ISETP.NE.U32.AND P2, PT, R19.reuse, 0x3, PT ;  /* 0x000000031300780c */ /* 0x040fe40003f45070 */
[----:B------:R-:W-:Y:S02]  /*3ab0*/  LOP3.LUT R24, R19, 0xfffffffe, RZ, 0xc0, !PT ;  /* 0xfffffffe13187812 */ /* 0x000fe400078ec0ff */
[----:B------:R-:W-:Y:S02]  /*3ac0*/  ISETP.NE.AND.EX P2, PT, R21, RZ, PT, P2 ;  /* 0x000000ff1500720c */ /* 0x000fe40003f45320 */
[----:B------:R-:W-:Y:S02]  /*3ad0*/  ISETP.NE.U32.AND P1, PT, R24, 0x2, PT ;  /* 0x000000021800780c */ /* 0x000fe40003f25070 */
[----:B------:R-:W-:-:S02]  /*3ae0*/  SEL R19, RZ, 0xffffffff, P2 ;  /* 0xffffffffff137807 */ /* 0x000fc40001000000 */
[----:B------:R-:W-:Y:S02]  /*3af0*/  LOP3.LUT P2, RZ, R3, 0x10, RZ, 0xc0, !PT ;  /* 0x0000001003ff7812 */ /* 0x000fe4000784c0ff */
[----:B------:R-:W-:Y:S02]  /*3b00*/  ISETP.NE.AND.EX P1, PT, RZ, RZ, PT, P1 ;  /* 0x000000ffff00720c */ /* 0x000fe40003f25310 */
[----:B------:R-:W-:-:S09]  /*3b10*/  SEL R21, RZ, 0x8, P0 ;  /* 0x00000008ff157807 */ /* 0x000fd20000000000 */
[----:B------:R-:W-:-:S04]  /*3b20*/  @P2 SEL R19, RZ, 0xffffffff, P1 ;  /* 0xffffffffff132807 */ /* 0x000fc80000800000 */
[----:B------:R-:W-:-:S04]  /*3b30*/  LOP3.LUT R19, R19, 0x1, RZ, 0xc0, !PT ;  /* 0x0000000113137812 */ /* 0x000fc800078ec0ff */
[----:B------:R-:W-:-:S04]  /*3b40*/  ISETP.NE.U32.AND P0, PT, R19, 0x1, PT ;  /* 0x000000011300780c */ /* 0x000fc80003f05070 */
[----:B------:R-:W-:-:S04]  /*3b50*/  SEL R19, RZ, 0x10, P0 ;  /* 0x00000010ff137807 */ /* 0x000fc80000000000 */
[----:B------:R-:W-:Y:S02]  /*3b60*/  LOP3.LUT R16, R19, R21, R16, 0xfe, !PT ;  /* 0x0000001513107212 */ /* 0x000fe400078efe10 */
[----:B------:R-:W-:Y:S02]  /*3b70*/  IADD3 R21, P0, P1, R6, R30, R29 ;  /* 0x0000001e06157210 */ /* 0x000fe4000791e01d */
[----:B------:R-:W-:Y:S02]  /*3b80*/  SHF.R.U32.HI R6, RZ, 0x6, R3 ;  /* 0x00000006ff067819 */ /* 0x000fe40000011603 */
[----:B------:R-:W-:Y:S02]  /*3b90*/  SHF.R.U32.HI R19, RZ, 0x6, R5 ;  /* 0x00000006ff137819 */ /* 0x000fe40000011605 */
[----:B------:R-:W-:Y:S02]  /*3ba0*/  LOP3.LUT R6, R6, 0x1, RZ, 0xc0, !PT ;  /* 0x0000000106067812 */ /* 0x000fe400078ec0ff */
[----:B------:R-:W-:-:S02]  /*3bb0*/  IADD3.X R24, PT, PT, RZ, R31, RZ, P0, P1 ;  /* 0x0000001fff187210 */ /* 0x000fc400007e24ff */
[----:B------:R-:W-:Y:S02]  /*3bc0*/  IADD3 R21, P0, P1, R6, R21, R15 ;  /* 0x0000001506157210 */ /* 0x000fe4000791e00f */
[----:B------:R-:W-:Y:S02]  /*3bd0*/  LOP3.LUT R19, R19, 0x1, RZ, 0xc0, !PT ;  /* 0x0000000113137812 */ /* 0x000fe400078ec0ff */
[----:B------:R-:W-:Y:S02]  /*3be0*/  IADD3.X R24, PT, PT, RZ, R24, RZ, P0, P1 ;  /* 0x00000018ff187210 */ /* 0x000fe400007e24ff */
[----:B------:R-:W-:Y:S02]  /*3bf0*/  IADD3 R21, P0, P1, R19, R21, R18 ;  /* 0x0000001513157210 */ /* 0x000fe4000791e012 */
[----:B------:R-:W-:Y:S02]  /*3c00*/  SHF.R.U32.HI R30, RZ, 0x8, R7 ;  /* 0x00000008ff1e7819 */ /* 0x000fe40000011607 */
[----:B------:R-:W-:-:S02]  /*3c10*/  IADD3.X R18, PT, PT, RZ, R24, RZ, P0, P1 ;  /* 0x00000018ff127210 */ /* 0x000fc400007e24ff */
[----:B------:R-:W-:Y:S02]  /*3c20*/  ISETP.NE.U32.AND P0, PT, R21, 0x3, PT ;  /* 0x000000031500780c */ /* 0x000fe40003f05070 */
[----:B------:R-:W-:Y:S02]  /*3c30*/  LOP3.LUT P1, RZ, R3, 0x20, RZ, 0xc0, !PT ;  /* 0x0000002003ff7812 */ /* 0x000fe4000782c0ff */
[----:B------:R-:W-:Y:S02]  /*3c40*/  ISETP.NE.AND.EX P0, PT, R18, RZ, PT, P0 ;  /* 0x000000ff1200720c */ /* 0x000fe40003f05300 */
[----:B------:R-:W-:Y:S02]  /*3c50*/  LOP3.LUT R21, R21, 0xfffffffe, RZ, 0xc0, !PT ;  /* 0xfffffffe15157812 */ /* 0x000fe400078ec0ff */
[----:B------:R-:W-:Y:S02]  /*3c60*/  SEL R18, RZ, 0xffffffff, P0 ;  /* 0xffffffffff127807 */ /* 0x000fe40000000000 */
[----:B------:R-:W-:-:S02]  /*3c70*/  ISETP.NE.U32.AND P0, PT, R21, 0x2, PT ;  /* 0x000000021500780c */ /* 0x000fc40003f05070 */
[----:B------:R-:W-:Y:S02]  /*3c80*/  SHF.R.U32.HI R21, RZ, 0x7, R7 ;  /* 0x00000007ff157819 */ /* 0x000fe40000011607 */
[----:B------:R-:W-:Y:S02]  /*3c90*/  ISETP.NE.AND.EX P0, PT, RZ, RZ, PT, P0 ;  /* 0x000000ffff00720c */ /* 0x000fe40003f05300 */
[----:B------:R-:W-:Y:S02]  /*3ca0*/  LOP3.LUT R30, R30, 0x1, RZ, 0xc0, !PT ;  /* 0x000000011e1e7812 */ /* 0x000fe400078ec0ff */
[----:B------:R-:W-:-:S04]  /*3cb0*/  @P1 SEL R18, RZ, 0xffffffff, P0 ;  /* 0xffffffffff121807 */ /* 0x000fc80000000000 */
[----:B------:R-:W-:-:S04]  /*3cc0*/  LOP3.LUT R18, R18, 0x1, RZ, 0xc0, !PT ;  /* 0x0000000112127812 */ /* 0x000fc800078ec0ff */
[----:B------:R-:W-:Y:S02]  /*3cd0*/  ISETP.NE.U32.AND P0, PT, R18, 0x1, PT ;  /* 0x000000011200780c */ /* 0x000fe40003f05070 */
[----:B------:R-:W-:Y:S02]  /*3ce0*/  LOP3.LUT R18, R21, 0x1, RZ, 0xc0, !PT ;  /* 0x0000000115127812 */ /* 0x000fe400078ec0ff */
[----:B------:R-:W-:Y:S02]  /*3cf0*/  SHF.R.U32.HI R21, RZ, 0x7, R3 ;  /* 0x00000007ff157819 */ /* 0x000fe40000011603 */
[----:B------:R-:W-:Y:S02]  /*3d00*/  IADD3 R29, P1, PT, R18, R29, RZ ;  /* 0x0000001d121d7210 */ /* 0x000fe40007f3e0ff */
[----:B------:R-:W-:-:S03]  /*3d10*/  LOP3.LUT R21, R21, 0x1, RZ, 0xc0, !PT ;  /* 0x0000000115157812 */ /* 0x000fc600078ec0ff */
[----:B------:R-:W-:Y:S01]  /*3d20*/  IMAD.X R31, RZ, RZ, RZ, P1 ;  /* 0x000000ffff1f7224 */ /* 0x000fe200008e06ff */
[----:B------:R-:W-:Y:S02]  /*3d30*/  IADD3 R20, P1, P2, R20, R29, R17 ;  /* 0x0000001d14147210 */ /* 0x000fe40007a3e011 */
[----:B------:R-:W-:Y:S02]  /*3d40*/  SHF.R.U32.HI R17, RZ, 0x7, R5 ;  /* 0x00000007ff117819 */ /* 0x000fe40000011605 */
[----:B------:R-:W-:Y:S02]  /*3d50*/  IADD3.X R24, PT, PT, RZ, R31, RZ, P1, P2 ;  /* 0x0000001fff187210 */ /* 0x000fe40000fe44ff */
[----:B------:R-:W-:Y:S02]  /*3d60*/  IADD3 R20, P1, P2, R21, R20, R19 ;  /* 0x0000001415147210 */ /* 0x000fe40007a3e013 */
[----:B------:R-:W-:Y:S02]  /*3d70*/  LOP3.LUT R17, R17, 0x1, RZ, 0xc0, !PT ;  /* 0x0000000111117812 */ /* 0x000fe400078ec0ff */
[----:B------:R-:W-:-:S02]  /*3d80*/  IADD3.X R24, PT, PT, RZ, R24, RZ, P1, P2 ;  /* 0x00000018ff187210 */ /* 0x000fc40000fe44ff */
        /* <DEDUP_REMOVED lines=15> */
[----:B------:R-:W-:Y:S02]  /*3e80*/  SHF.R.U32.HI R15, RZ, 0x8, R3 ;  /* 0x00000008ff0f7819 */ /* 0x000fe40000011603 */
[----:B------:R-:W-:Y:S02]  /*3e90*/  IADD3 R20, P0, P1, R6, R29, R30 ;  /* 0x0000001d06147210 */ /* 0x000fe4000791e01e */
[----:B------:R-:W-:Y:S02]  /*3ea0*/  LOP3.LUT R15, R15, 0x1, RZ, 0xc0, !PT ;  /* 0x000000010f0f7812 */ /* 0x000fe400078ec0ff */
[----:B------:R-:W-:Y:S02]  /*3eb0*/  SHF.R.U32.HI R6, RZ, 0x8, R5 ;  /* 0x00000008ff067819 */ /* 0x000fe40000011605 */
[----:B------:R-:W-:-:S02]  /*3ec0*/  IADD3.X R24, PT, PT, RZ, R31, RZ, P0, P1 ;  /* 0x0000001fff187210 */ /* 0x000fc400007e24ff */
[----:B------:R-:W-:Y:S02]  /*3ed0*/  IADD3 R20, P0, P1, R15, R20, R17 ;  /* 0x000000140f147210 */ /* 0x000fe4000791e011 */
[----:B------:R-:W-:Y:S02]  /*3ee0*/  LOP3.LUT R6, R6, 0x1, RZ, 0xc0, !PT ;  /* 0x0000000106067812 */ /* 0x000fe400078ec0ff */
[----:B------:R-:W-:Y:S02]  /*3ef0*/  IADD3.X R24, PT, PT, RZ, R24, RZ, P0, P1 ;  /* 0x00000018ff187210 */ /* 0x000fe400007e24ff */
[----:B------:R-:W-:Y:S02]  /*3f00*/  IADD3 R20, P0, P1, R6, R20, R19 ;  /* 0x0000001406147210 */ /* 0x000fe4000791e013 */
[----:B------:R-:W-:Y:S02]  /*3f10*/  SHF.R.U32.HI R31, RZ, 0xa, R7 ;  /* 0x0000000aff1f7819 */ /* 0x000fe40000011607 */
[----:B------:R-:W-:-:S02]  /*3f20*/  IADD3.X R19, PT, PT, RZ, R24, RZ, P0, P1 ;  /* 0x00000018ff137210 */ /* 0x000fc400007e24ff */
[C---:B------:R-:W-:Y:S02]  /*3f30*/  ISETP.NE.U32.AND P0, PT, R20.reuse, 0x3, PT ;  /* 0x000000031400780c */ /* 0x040fe40003f05070 */
        /* <DEDUP_REMOVED lines=80> */
[----:B------:R-:W-:Y:S02]  /*4440*/  SEL R20, RZ, 0x200, P0 ;  /* 0x00000200ff147807 */ /* 0x000fe40000000000 */
[----:B------:R-:W-:-:S04]  /*4450*/  SHF.R.U32.HI R24, RZ, 0xc, R5 ;  /* 0x0000000cff187819 */ /* 0x000fc80000011605 */
[----:B------:R-:W-:-:S03]  /*4460*/  LOP3.LUT R24, R24, 0x1, RZ, 0xc0, !PT ;  /* 0x0000000118187812 */ /* 0x000fc600078ec0ff */
[----:B------:R-:W-:-:S04]  /*4470*/  @P2 SEL R18, RZ, 0xffffffff, P1 ;  /* 0xffffffffff122807 */ /* 0x000fc80000800000 */
[----:B------:R-:W-:-:S04]  /*4480*/  LOP3.LUT R18, R18, 0x1, RZ, 0xc0, !PT ;  /* 0x0000000112127812 */ /* 0x000fc800078ec0ff */
[----:B------:R-:W-:-:S04]  /*4490*/  ISETP.NE.U32.AND P0, PT, R18, 0x1, PT ;  /* 0x000000011200780c */ /* 0x000fc80003f05070 */
[----:B------:R-:W-:Y:S02]  /*44a0*/  SEL R29, RZ, 0x400, P0 ;  /* 0x00000400ff1d7807 */ /* 0x000fe40000000000 */
[----:B------:R-:W-:Y:S02]  /*44b0*/  IADD3 R18, P0, P1, R17, R31, R30 ;  /* 0x0000001f11127210 */ /* 0x000fe4000791e01e */
[----:B------:R-:W-:Y:S02]  /*44c0*/  SHF.R.U32.HI R17, RZ, 0xc, R3 ;  /* 0x0000000cff117819 */ /* 0x000fe40000011603 */
[----:B------:R-:W-:Y:S02]  /*44d0*/  LOP3.LUT R16, R29, R20, R16, 0xfe, !PT ;  /* 0x000000141d107212 */ /* 0x000fe400078efe10 */
[----:B------:R-:W-:Y:S02]  /*44e0*/  LOP3.LUT R17, R17, 0x1, RZ, 0xc0, !PT ;  /* 0x0000000111117812 */ /* 0x000fe400078ec0ff */
[----:B------:R-:W-:-:S02]  /*44f0*/  IADD3.X R20, PT, PT, RZ, R32, RZ, P0, P1 ;  /* 0x00000020ff147210 */ /* 0x000fc400007e24ff */
[----:B------:R-:W-:-:S04]  /*4500*/  IADD3 R18, P0, P1, R17, R18, R19 ;  /* 0x0000001211127210 */ /* 0x000fc8000791e013 */
[----:B------:R-:W-:Y:S02]  /*4510*/  IADD3.X R20, PT, PT, RZ, R20, RZ, P0, P1 ;  /* 0x00000014ff147210 */ /* 0x000fe400007e24ff */
[----:B------:R-:W-:-:S04]  /*4520*/  IADD3 R18, P0, P1, R24, R18, R15 ;  /* 0x0000001218127210 */ /* 0x000fc8000791e00f */
[----:B------:R-:W-:Y:S02]  /*4530*/  IADD3.X R15, PT, PT, RZ, R20, RZ, P0, P1 ;  /* 0x00000014ff0f7210 */ /* 0x000fe400007e24ff */
[C---:B------:R-:W-:Y:S02]  /*4540*/  ISETP.NE.U32.AND P0, PT, R18.reuse, 0x3, PT ;  /* 0x000000031200780c */ /* 0x040fe40003f05070 */
[----:B------:R-:W-:Y:S02]  /*4550*/  LOP3.LUT P1, RZ, R3, 0x800, RZ, 0xc0, !PT ;  /* 0x0000080003ff7812 */ /* 0x000fe4000782c0ff */
[----:B------:R-:W-:Y:S02]  /*4560*/  ISETP.NE.AND.EX P0, PT, R15, RZ, PT, P0 ;  /* 0x000000ff0f00720c */ /* 0x000fe40003f05300 */
[----:B------:R-:W-:Y:S02]  /*4570*/  LOP3.LUT R18, R18, 0xfffffffe, RZ, 0xc0, !PT ;  /* 0xfffffffe12127812 */ /* 0x000fe400078ec0ff */
[----:B------:R-:W-:-:S02]  /*4580*/  SEL R15, RZ, 0xffffffff, P0 ;  /* 0xffffffffff0f7807 */ /* 0x000fc40000000000 */
[----:B------:R-:W-:Y:S02]  /*4590*/  ISETP.NE.U32.AND P0, PT, R18, 0x2, PT ;  /* 0x000000021200780c */ /* 0x000fe40003f05070 */
[----:B------:R-:W-:Y:S02]  /*45a0*/  SHF.R.U32.HI R18, RZ, 0xd, R7 ;  /* 0x0000000dff127819 */ /* 0x000fe40000011607 */
[----:B------:R-:W-:-:S04]  /*45b0*/  ISETP.NE.AND.EX P0, PT, RZ, RZ, PT, P0 ;  /* 0x000000ffff00720c */ /* 0x000fc80003f05300 */
[----:B------:R-:W-:-:S04]  /*45c0*/  @P1 SEL R15, RZ, 0xffffffff, P0 ;  /* 0xffffffffff0f1807 */ /* 0x000fc80000000000 */
[----:B------:R-:W-:-:S04]  /*45d0*/  LOP3.LUT R15, R15, 0x1, RZ, 0xc0, !PT ;  /* 0x000000010f0f7812 */ /* 0x000fc800078ec0ff */
[----:B------:R-:W-:Y:S02]  /*45e0*/  ISETP.NE.U32.AND P0, PT, R15, 0x1, PT ;  /* 0x000000010f00780c */ /* 0x000fe40003f05070 */
[----:B------:R-:W-:Y:S02]  /*45f0*/  LOP3.LUT R15, R18, 0x1, RZ, 0xc0, !PT ;  /* 0x00000001120f7812 */ /* 0x000fe400078ec0ff */
[----:B------:R-:W-:Y:S02]  /*4600*/  SHF.R.U32.HI R18, RZ, 0xd, R3 ;  /* 0x0000000dff127819 */ /* 0x000fe40000011603 */
[----:B------:R-:W-:Y:S02]  /*4610*/  IADD3 R29, P1, PT, R15, R30, RZ ;  /* 0x0000001e0f1d7210 */ /* 0x000fe40007f3e0ff */
[----:B------:R-:W-:Y:S02]  /*4620*/  LOP3.LUT R18, R18, 0x1, RZ, 0xc0, !PT ;  /* 0x0000000112127812 */ /* 0x000fe400078ec0ff */
[----:B------:R-:W-:Y:S01]  /*4630*/  SHF.R.U32.HI R30, RZ, 0xe, R7 ;  /* 0x0000000eff1e7819 */ /* 0x000fe20000011607 */
[----:B------:R-:W-:Y:S01]  /*4640*/  IMAD.X R31, RZ, RZ, RZ, P1 ;  /* 0x000000ffff1f7224 */ /* 0x000fe200008e06ff */
[----:B------:R-:W-:-:S02]  /*4650*/  IADD3 R21, P1, P2, R21, R29, R6 ;  /* 0x0000001d15157210 */ /* 0x000fc40007a3e006 */
[----:B------:R-:W-:Y:S02]  /*4660*/  LOP3.LUT R30, R30, 0x1, RZ, 0xc0, !PT ;  /* 0x000000011e1e7812 */ /* 0x000fe400078ec0ff */
[----:B------:R-:W-:Y:S02]  /*4670*/  IADD3.X R6, PT, PT, RZ, R31, RZ, P1, P2 ;  /* 0x0000001fff067210 */ /* 0x000fe40000fe44ff */
[----:B------:R-:W-:-:S04]  /*4680*/  IADD3 R20, P1, P2, R18, R21, R24 ;  /* 0x0000001512147210 */ /* 0x000fc80007a3e018 */
[----:B------:R-:W-:Y:S02]  /*4690*/  IADD3.X R21, PT, PT, RZ, R6, RZ, P1, P2 ;  /* 0x00000006ff157210 */ /* 0x000fe40000fe44ff */
[----:B------:R-:W-:-:S04]  /*46a0*/  SHF.R.U32.HI R6, RZ, 0xd, R5 ;  /* 0x0000000dff067819 */ /* 0x000fc80000011605 */
        /* <DEDUP_REMOVED lines=18> */
[----:B------:R-:W-:Y:S02]  /*47d0*/  IADD3.X R20, PT, PT, RZ, R31, RZ, P0, P1 ;  /* 0x0000001fff147210 */ /* 0x000fe400007e24ff */
[----:B------:R-:W-:Y:S02]  /*47e0*/  SHF.R.U32.HI R31, RZ, 0xe, R3 ;  /* 0x0000000eff1f7819 */ /* 0x000fe40000011603 */
[----:B------:R-:W-:-:S02]  /*47f0*/  LOP3.LUT R17, R17, 0x1, RZ, 0xc0, !PT ;  /* 0x0000000111117812 */ /* 0x000fc400078ec0ff */
[----:B------:R-:W-:Y:S02]  /*4800*/  LOP3.LUT R31, R31, 0x1, RZ, 0xc0, !PT ;  /* 0x000000011f1f7812 */ /* 0x000fe400078ec0ff */
[----:B------:R-:W-:Y:S02]  /*4810*/  SHF.R.U32.HI R29, RZ, 0x10, R7 ;  /* 0x00000010ff1d7819 */ /* 0x000fe40000011607 */
[----:B------:R-:W-:Y:S02]  /*4820*/  IADD3 R19, P0, P1, R31, R19, R6 ;  /* 0x000000131f137210 */ /* 0x000fe4000791e006 */
[----:B------:R-:W-:Y:S02]  /*4830*/  LOP3.LUT R29, R29, 0x1, RZ, 0xc0, !PT ;  /* 0x000000011d1d7812 */ /* 0x000fe400078ec0ff */
[----:B------:R-:W-:Y:S02]  /*4840*/  IADD3.X R20, PT, PT, RZ, R20, RZ, P0, P1 ;  /* 0x00000014ff147210 */ /* 0x000fe400007e24ff */
[----:B------:R-:W-:-:S04]  /*4850*/  IADD3 R24, P0, P1, R17, R19, R24 ;  /* 0x0000001311187210 */ /* 0x000fc8000791e018 */
[----:B------:R-:W-:Y:S02]  /*4860*/  IADD3.X R19, PT, PT, RZ, R20, RZ, P0, P1 ;  /* 0x00000014ff137210 */ /* 0x000fe400007e24ff */
[C---:B------:R-:W-:Y:S02]  /*4870*/  ISETP.NE.U32.AND P0, PT, R24.reuse, 0x3, PT ;  /* 0x000000031800780c */ /* 0x040fe40003f05070 */
[----:B------:R-:W-:Y:S02]  /*4880*/  LOP3.LUT R24, R24, 0xfffffffe, RZ, 0xc0, !PT ;  /* 0xfffffffe18187812 */ /* 0x000fe400078ec0ff */
[----:B------:R-:W-:Y:S02]  /*4890*/  ISETP.NE.AND.EX P0, PT, R19, RZ, PT, P0 ;  /* 0x000000ff1300720c */ /* 0x000fe40003f05300 */
[----:B------:R-:W-:Y:S02]  /*48a0*/  LOP3.LUT R19, R14, 0xfffffffe, RZ, 0xc0, !PT ;  /* 0xfffffffe0e137812 */ /* 0x000fe400078ec0ff */
[----:B------:R-:W-:-:S02]  /*48b0*/  SHF.R.U32.HI R14, RZ, 0xf, R7 ;  /* 0x0000000fff0e7819 */ /* 0x000fc40000011607 */
[----:B------:R-:W-:Y:S02]  /*48c0*/  P2R R37, PR, RZ, 0x1 ;  /* 0x00000001ff257803 */ /* 0x000fe40000000000 */
[----:B------:R-:W-:Y:S02]  /*48d0*/  LOP3.LUT R14, R14, 0x1, RZ, 0xc0, !PT ;  /* 0x000000010e0e7812 */ /* 0x000fe400078ec0ff */
[----:B------:R-:W-:Y:S02]  /*48e0*/  ISETP.NE.U32.AND P0, PT, R19, 0x2, PT ;  /* 0x000000021300780c */ /* 0x000fe40003f05070 */
[----:B------:R-:W-:Y:S02]  /*48f0*/  IADD3 R30, P1, PT, R14, R30, RZ ;  /* 0x0000001e0e1e7210 */ /* 0x000fe40007f3e0ff */
[----:B------:R-:W-:Y:S02]  /*4900*/  SHF.R.U32.HI R19, RZ, 0xf, R3 ;  /* 0x0000000fff137819 */ /* 0x000fe40000011603 */
[----:B------:R-:W-:Y:S01]  /*4910*/  ISETP.NE.AND.EX P0, PT, RZ, RZ, PT, P0 ;  /* 0x000000ffff00720c */ /* 0x000fe20003f05300 */
[----:B------:R-:W-:Y:S01]  /*4920*/  IMAD.X R21, RZ, RZ, RZ, P1 ;  /* 0x000000ffff157224 */ /* 0x000fe200008e06ff */
[----:B------:R-:W-:-:S02]  /*4930*/  IADD3 R18, P1, P2, R18, R30, R15 ;  /* 0x0000001e12127210 */ /* 0x000fc40007a3e00f */
[----:B------:R-:W-:Y:S02]  /*4940*/  LOP3.LUT R19, R19, 0x1, RZ, 0xc0, !PT ;  /* 0x0000000113137812 */ /* 0x000fe400078ec0ff */
[----:B------:R-:W-:Y:S02]  /*4950*/  IADD3.X R20, PT, PT, RZ, R21, RZ, P1, P2 ;  /* 0x00000015ff147210 */ /* 0x000fe40000fe44ff */
[----:B------:R-:W-:-:S04]  /*4960*/  IADD3 R15, P1, P2, R19, R18, R17 ;  /* 0x00000012130f7210 */ /* 0x000fc80007a3e011 */
[----:B------:R-:W-:Y:S02]  /*4970*/  IADD3.X R18, PT, PT, RZ, R20, RZ, P1, P2 ;  /* 0x00000014ff127210 */ /* 0x000fe40000fe44ff */
[----:B------:R-:W-:-:S04]  /*4980*/  IADD3 R6, P1, P2, R23, R15, R6 ;  /* 0x0000000f17067210 */ /* 0x000fc80007a3e006 */
[----:B------:R-:W-:Y:S02]  /*4990*/  IADD3.X R15, PT, PT, RZ, R18, RZ, P1, P2 ;  /* 0x00000012ff0f7210 */ /* 0x000fe40000fe44ff */
[----:B------:R-:W-:Y:S02]  /*49a0*/  ISETP.NE.U32.AND P1, PT, R6, 0x3, PT ;  /* 0x000000030600780c */ /* 0x000fe40003f25070 */
[----:B------:R-:W-:Y:S02]  /*49b0*/  SHF.R.U32.HI R18, RZ, 0x10, R5 ;  /* 0x00000010ff127819 */ /* 0x000fe40000011605 */
[----:B------:R-:W-:Y:S02]  /*49c0*/  ISETP.NE.AND.EX P1, PT, R15, RZ, PT, P1 ;  /* 0x000000ff0f00720c */ /* 0x000fe40003f25310 */
[----:B------:R-:W-:Y:S02]  /*49d0*/  SHF.R.U32.HI R15, RZ, 0x10, R3 ;  /* 0x00000010ff0f7819 */ /* 0x000fe40000011603 */
[----:B------:R-:W-:-:S02]  /*49e0*/  P2R R55, PR, RZ, 0x2 ;  /* 0x00000002ff377803 */ /* 0x000fc40000000000 */
[----:B------:R-:W-:Y:S02]  /*49f0*/  IADD3 R20, P1, P2, R31, R30, R29 ;  /* 0x0000001e1f147210 */ /* 0x000fe40007a3e01d */
[----:B------:R-:W-:Y:S02]  /*4a00*/  LOP3.LUT R15, R15, 0x1, RZ, 0xc0, !PT ;  /* 0x000000010f0f7812 */ /* 0x000fe400078ec0ff */
[----:B------:R-:W-:Y:S02]  /*4a10*/  IADD3.X R21, PT, PT, RZ, R21, RZ, P1, P2 ;  /* 0x00000015ff157210 */ /* 0x000fe40000fe44ff */
[----:B------:R-:W-:Y:S02]  /*4a20*/  IADD3 R20, P1, P2, R15, R20, R23 ;  /* 0x000000140f147210 */ /* 0x000fe40007a3e017 */
[----:B------:R-:W-:Y:S02]  /*4a30*/  LOP3.LUT R18, R18, 0x1, RZ, 0xc0, !PT ;  /* 0x0000000112127812 */ /* 0x000fe400078ec0ff */
[----:B------:R-:W-:-:S02]  /*4a40*/  IADD3.X R21, PT, PT, RZ, R21, RZ, P1, P2 ;  /* 0x00000015ff157210 */ /* 0x000fc40000fe44ff */
[----:B------:R-:W-:Y:S02]  /*4a50*/  IADD3 R17, P1, P2, R18, R20, R17 ;  /* 0x0000001412117210 */ /* 0x000fe40007a3e011 */
[----:B------:R-:W-:Y:S02]  /*4a60*/  SEL R20, RZ, 0xffffffff, P6 ;  /* 0xffffffffff147807 */ /* 0x000fe40003000000 */
[----:B------:R-:W-:Y:S02]  /*4a70*/  IADD3.X R21, PT, PT, RZ, R21, RZ, P1, P2 ;  /* 0x00000015ff157210 */ /* 0x000fe40000fe44ff */
[----:B------:R-:W-:Y:S02]  /*4a80*/  LOP3.LUT P1, RZ, R2, 0x2000000, RZ, 0xc0, !PT ;  /* 0x0200000002ff7812 */ /* 0x000fe4000782c0ff */
[----:B------:R-:W-:Y:S02]  /*4a90*/  ISETP.NE.AND P6, PT, R26, RZ, PT ;  /* 0x000000ff1a00720c */ /* 0x000fe40003fc5270 */
[----:B------:R-:W-:-:S02]  /*4aa0*/  SHF.R.U32.HI R30, RZ, 0x12, R7 ;  /* 0x00000012ff1e7819 */ /* 0x000fc40000011607 */
[----:B------:R-:W-:Y:S02]  /*4ab0*/  LOP3.LUT R6, R6, 0xfffffffe, RZ, 0xc0, !PT ;  /* 0xfffffffe06067812 */ /* 0x000fe400078ec0ff */
[----:B------:R-:W-:-:S05]  /*4ac0*/  LOP3.LUT R30, R30, 0x1, RZ, 0xc0, !PT ;  /* 0x000000011e1e7812 */ /* 0x000fca00078ec0ff */
[----:B------:R-:W-:Y:S02]  /*4ad0*/  @P1 SEL R20, RZ, 0xffffffff, P0 ;  /* 0xffffffffff141807 */ /* 0x000fe40000000000 */
[----:B------:R-:W-:Y:S02]  /*4ae0*/  ISETP.NE.U32.AND P0, PT, R17, 0x3, PT ;  /* 0x000000031100780c */ /* 0x000fe40003f05070 */
[----:B------:R-:W-:Y:S02]  /*4af0*/  LOP3.LUT R20, R20, 0x1, RZ, 0xc0, !PT ;  /* 0x0000000114147812 */ /* 0x000fe400078ec0ff */
[----:B------:R-:W-:Y:S02]  /*4b00*/  ISETP.NE.AND.EX P0, PT, R21, RZ, PT, P0 ;  /* 0x000000ff1500720c */ /* 0x000fe40003f05300 */
[----:B------:R-:W-:Y:S02]  /*4b10*/  LOP3.LUT R21, R13, 0xfffffffe, RZ, 0xc0, !PT ;  /* 0xfffffffe0d157812 */ /* 0x000fe400078ec0ff */
[----:B------:R-:W-:-:S02]  /*4b20*/  LOP3.LUT R13, R12, 0xfffffffe, RZ, 0xc0, !PT ;  /* 0xfffffffe0c0d7812 */ /* 0x000fc400078ec0ff */
[----:B------:R-:W-:Y:S02]  /*4b30*/  SHF.R.U32.HI R12, RZ, 0x11, R7 ;  /* 0x00000011ff0c7819 */ /* 0x000fe40000011607 */
[----:B------:R-:W-:Y:S02]  /*4b40*/  ISETP.NE.U32.AND P2, PT, R20, 0x1, PT ;  /* 0x000000011400780c */ /* 0x000fe40003f45070 */
[----:B------:R-:W-:Y:S02]  /*4b50*/  LOP3.LUT R12, R12, 0x1, RZ, 0xc0, !PT ;  /* 0x000000010c0c7812 */ /* 0x000fe400078ec0ff */
[----:B------:R-:W-:Y:S02]  /*4b60*/  P2R R38, PR, RZ, 0x4 ;  /* 0x00000004ff267803 */ /* 0x000fe40000000000 */
[----:B------:R-:W-:Y:S02]  /*4b70*/  IADD3 R22, P2, PT, R12, R29, RZ ;  /* 0x0000001d0c167210 */ /* 0x000fe40007f5e0ff */
[----:B------:R-:W-:-:S02]  /*4b80*/  ISETP.NE.U32.AND P1, PT, R21, 0x2, PT ;  /* 0x000000021500780c */ /* 0x000fc40003f25070 */
[----:B------:R-:W-:Y:S01]  /*4b90*/  SHF.R.U32.HI R21, RZ, 0x11, R3 ;  /* 0x00000011ff157819 */ /* 0x000fe20000011603 */
[----:B------:R-:W-:Y:S01]  /*4ba0*/  IMAD.X R26, RZ, RZ, RZ, P2 ;  /* 0x000000ffff1a7224 */ /* 0x000fe200010e06ff */
[----:B------:R-:W-:Y:S02]  /*4bb0*/  P2R R54, PR, RZ, 0x1 ;  /* 0x00000001ff367803 */ /* 0x000fe40000000000 */
[----:B------:R-:W-:Y:S02]  /*4bc0*/  ISETP.NE.U32.AND P0, PT, R13, 0x2, PT ;  /* 0x000000020d00780c */ /* 0x000fe40003f05070 */
[----:B------:R-:W-:Y:S02]  /*4bd0*/  IADD3 R13, P2, P3, R19, R22, R14 ;  /* 0x00000016130d7210 */ /* 0x000fe40007b5e00e */
[----:B------:R-:W-:Y:S02]  /*4be0*/  LOP3.LUT R21, R21, 0x1, RZ, 0xc0, !PT ;  /* 0x0000000115157812 */ /* 0x000fe400078ec0ff */
[----:B------:R-:W-:-:S02]  /*4bf0*/  SHF.R.U32.HI R14, RZ, 0x11, R5 ;  /* 0x00000011ff0e7819 */ /* 0x000fc40000011605 */
[----:B------:R-:W-:Y:S02]  /*4c00*/  IADD3.X R19, PT, PT, RZ, R26, RZ, P2, P3 ;  /* 0x0000001aff137210 */ /* 0x000fe400017e64ff */
[----:B------:R-:W-:Y:S02]  /*4c10*/  IADD3 R13, P2, P3, R21, R13, R18 ;  /* 0x0000000d150d7210 */ /* 0x000fe40007b5e012 */
[----:B------:R-:W-:Y:S02]  /*4c20*/  LOP3.LUT R14, R14, 0x1, RZ, 0xc0, !PT ;  /* 0x000000010e0e7812 */ /* 0x000fe400078ec0ff */
[----:B------:R-:W-:Y:S02]  /*4c30*/  IADD3.X R19, PT, PT, RZ, R19, RZ, P2, P3 ;  /* 0x00000013ff137210 */ /* 0x000fe400017e64ff */
[----:B------:R-:W-:Y:S02]  /*4c40*/  IADD3 R23, P2, P3, R14, R13, R23 ;  /* 0x0000000d0e177210 */ /* 0x000fe40007b5e017 */
[----:B------:R-:W-:-:S02]  /*4c50*/  ISETP.NE.AND.EX P1, PT, RZ, RZ, PT, P1 ;  /* 0x000000ffff00720c */ /* 0x000fc40003f25310 */
[----:B------:R-:W-:Y:S02]  /*4c60*/  IADD3.X R13, PT, PT, RZ, R19, RZ, P2, P3 ;  /* 0x00000013ff0d7210 */ /* 0x000fe400017e64ff */
[----:B------:R-:W-:Y:S02]  /*4c70*/  ISETP.NE.U32.AND P2, PT, R23, 0x3, PT ;  /* 0x000000031700780c */ /* 0x000fe40003f45070 */
[----:B------:R-:W-:Y:S02]  /*4c80*/  SHF.R.U32.HI R19, RZ, 0x12, R3 ;  /* 0x00000012ff137819 */ /* 0x000fe40000011603 */
[----:B------:R-:W-:Y:S02]  /*4c90*/  ISETP.NE.AND.EX P2, PT, R13, RZ, PT, P2 ;  /* 0x000000ff0d00720c */ /* 0x000fe40003f45320 */
[----:B------:R-:W-:Y:S02]  /*4ca0*/  SEL R13, RZ, 0xffffffff, P4 ;  /* 0xffffffffff0d7807 */ /* 0x000fe40002000000 */
[----:B------:R-:W-:-:S02]  /*4cb0*/  P2R R43, PR, RZ, 0x4 ;  /* 0x00000004ff2b7803 */ /* 0x000fc40000000000 */
[----:B------:R-:W-:Y:S02]  /*4cc0*/  IADD3 R22, P2, P3, R15, R22, R30 ;  /* 0x000000160f167210 */ /* 0x000fe40007b5e01e */
[----:B------:R-:W-:Y:S02]  /*4cd0*/  ISETP.NE.AND.EX P0, PT, RZ, RZ, PT, P0 ;  /* 0x000000ffff00720c */ /* 0x000fe40003f05300 */
[----:B------:R-:W-:Y:S02]  /*4ce0*/  IADD3.X R26, PT, PT, RZ, R26, RZ, P2, P3 ;  /* 0x0000001aff1a7210 */ /* 0x000fe400017e64ff */
[----:B------:R-:W-:Y:S02]  /*4cf0*/  LOP3.LUT P2, RZ, R2, 0x4000000, RZ, 0xc0, !PT ;  /* 0x0400000002ff7812 */ /* 0x000fe4000784c0ff */
[----:B------:R-:W-:Y:S02]  /*4d00*/  LOP3.LUT R19, R19, 0x1, RZ, 0xc0, !PT ;  /* 0x0000000113137812 */ /* 0x000fe400078ec0ff */
[----:B------:R-:W-:-:S02]  /*4d10*/  SHF.R.U32.HI R15, RZ, 0x12, R5 ;  /* 0x00000012ff0f7819 */ /* 0x000fc40000011605 */
[----:B------:R-:W-:Y:S02]  /*4d20*/  SEL R20, RZ, 0xffffffff, P6 ;  /* 0xffffffffff147807 */ /* 0x000fe40003000000 */
[----:B------:R-:W-:Y:S02]  /*4d30*/  LOP3.LUT R15, R15, 0x1, RZ, 0xc0, !PT ;  /* 0x000000010f0f7812 */ /* 0x000fe400078ec0ff */
[----:B------:R-:W-:Y:S02]  /*4d40*/  ISETP.NE.U32.AND P4, PT, R11, 0x2, PT ;  /* 0x000000020b00780c */ /* 0x000fe40003f85070 */
[----:B------:R-:W-:Y:S02]  /*4d50*/  ISETP.NE.U32.AND P3, PT, R10, 0x2, PT ;  /* 0x000000020a00780c */ /* 0x000fe40003f65070 */
[----:B------:R-:W-:Y:S02]  /*4d60*/  @P2 SEL R13, RZ, 0xffffffff, P1 ;  /* 0xffffffffff0d2807 */ /* 0x000fe40000800000 */
[----:B------:R-:W-:-:S02]  /*4d70*/  LOP3.LUT P1, RZ, R2, 0x8000000, RZ, 0xc0, !PT ;  /* 0x0800000002ff7812 */ /* 0x000fc4000782c0ff */
[----:B------:R-:W-:Y:S02]  /*4d80*/  LOP3.LUT R13, R13, 0x1, RZ, 0xc0, !PT ;  /* 0x000000010d0d7812 */ /* 0x000fe400078ec0ff */
[----:B------:R-:W-:Y:S02]  /*4d90*/  ISETP.NE.U32.AND P2, PT, R4, 0x2, PT ;  /* 0x000000020400780c */ /* 0x000fe40003f45070 */
[----:B------:R-:W-:Y:S02]  /*4da0*/  SHF.R.U32.HI R4, RZ, 0x13, R3 ;  /* 0x00000013ff047819 */ /* 0x000fe40000011603 */
[----:B------:R-:W-:Y:S02]  /*4db0*/  SHF.R.U32.HI R29, RZ, 0x14, R7 ;  /* 0x00000014ff1d7819 */ /* 0x000fe40000011607 */
[----:B------:R-:W-:Y:S02]  /*4dc0*/  ISETP.NE.AND.EX P4, PT, RZ, RZ, PT, P4 ;  /* 0x000000ffff00720c */ /* 0x000fe40003f85340 */
[----:B------:R-:W-:-:S02]  /*4dd0*/  LOP3.LUT R29, R29, 0x1, RZ, 0xc0, !PT ;  /* 0x000000011d1d7812 */ /* 0x000fc400078ec0ff */
[----:B------:R-:W-:Y:S02]  /*4de0*/  @P1 SEL R20, RZ, 0xffffffff, P0 ;  /* 0xffffffffff141807 */ /* 0x000fe40000000000 */
[----:B------:R-:W-:Y:S02]  /*4df0*/  IADD3 R22, P0, P1, R19, R22, R14 ;  /* 0x0000001613167210 */ /* 0x000fe4000791e00e */
[----:B------:R-:W-:Y:S02]  /*4e00*/  LOP3.LUT R20, R20, 0x1, RZ, 0xc0, !PT ;  /* 0x0000000114147812 */ /* 0x000fe400078ec0ff */
[----:B------:R-:W-:Y:S02]  /*4e10*/  IADD3.X R26, PT, PT, RZ, R26, RZ, P0, P1 ;  /* 0x0000001aff1a7210 */ /* 0x000fe400007e24ff */
[----:B------:R-:W-:Y:S02]  /*4e20*/  IADD3 R18, P0, P1, R15, R22, R18 ;  /* 0x000000160f127210 */ /* 0x000fe4000791e012 */
[----:B------:R-:W-:-:S02]  /*4e30*/  ISETP.NE.U32.AND P5, PT, R20, 0x1, PT ;  /* 0x000000011400780c */ /* 0x000fc40003fa5070 */
[----:B------:R-:W-:Y:S02]  /*4e40*/  IADD3.X R22, PT, PT, RZ, R26, RZ, P0, P1 ;  /* 0x0000001aff167210 */ /* 0x000fe400007e24ff */
[----:B------:R-:W-:Y:S02]  /*4e50*/  ISETP.NE.U32.AND P0, PT, R18, 0x3, PT ;  /* 0x000000031200780c */ /* 0x000fe40003f05070 */
[----:B------:R-:W-:Y:S02]  /*4e60*/  LOP3.LUT R20, R4, 0x1, RZ, 0xc0, !PT ;  /* 0x0000000104147812 */ /* 0x000fe400078ec0ff */
[----:B------:R-:W-:Y:S02]  /*4e70*/  ISETP.NE.AND.EX P0, PT, R22, RZ, PT, P0 ;  /* 0x000000ff1600720c */ /* 0x000fe40003f05300 */
[----:B------:R-:W-:Y:S02]  /*4e80*/  P2R R45, PR, RZ, 0x20 ;  /* 0x00000020ff2d7803 */ /* 0x000fe40000000000 */
[----:B------:R-:W-:-:S02]  /*4e90*/  P2R R53, PR, RZ, 0x1 ;  /* 0x00000001ff357803 */ /* 0x000fc40000000000 */
[----:B------:R-:W-:Y:S02]  /*4ea0*/  ISETP.NE.U32.AND P0, PT, R13, 0x1, PT ;  /* 0x000000010d00780c */ /* 0x000fe40003f05070 */
[----:B------:R-:W-:Y:S02]  /*4eb0*/  SHF.R.U32.HI R13, RZ, 0x13, R7 ;  /* 0x00000013ff0d7819 */ /* 0x000fe40000011607 */
[----:B------:R-:W-:Y:S02]  /*4ec0*/  P2R R44, PR, RZ, 0x1 ;  /* 0x00000001ff2c7803 */ /* 0x000fe40000000000 */
[----:B------:R-:W-:Y:S02]  /*4ed0*/  LOP3.LUT R13, R13, 0x1, RZ, 0xc0, !PT ;  /* 0x000000010d0d7812 */ /* 0x000fe400078ec0ff */
[----:B------:R-:W-:Y:S02]  /*4ee0*/  ISETP.NE.AND.EX P2, PT, RZ, RZ, PT, P2 ;  /* 0x000000ffff00720c */ /* 0x000fe40003f45320 */
[----:B------:R-:W-:-:S02]  /*4ef0*/  IADD3 R22, P0, PT, R13, R30, RZ ;  /* 0x0000001e0d167210 */ /* 0x000fc40007f1e0ff */
[----:B------:R-:W-:Y:S02]  /*4f00*/  ISETP.NE.AND.EX P3, PT, RZ, RZ, PT, P3 ;  /* 0x000000ffff00720c */ /* 0x000fe40003f65330 */
[----:B------:R-:W-:Y:S01]  /*4f10*/  LOP3.LUT R17, R17, 0xfffffffe, RZ, 0xc0, !PT ;  /* 0xfffffffe11117812 */ /* 0x000fe200078ec0ff */
[----:B------:R-:W-:Y:S01]  /*4f20*/  IMAD.X R26, RZ, RZ, RZ, P0 ;  /* 0x000000ffff1a7224 */ /* 0x000fe200000e06ff */
[----:B------:R-:W-:Y:S02]  /*4f30*/  IADD3 R11, P0, P1, R21, R22, R12 ;  /* 0x00000016150b7210 */ /* 0x000fe4000791e00c */
[----:B------:R-:W-:Y:S02]  /*4f40*/  SHF.R.U32.HI R12, RZ, 0x13, R5 ;  /* 0x00000013ff0c7819 */ /* 0x000fe40000011605 */
        /* <DEDUP_REMOVED lines=10> */
[----:B------:R-:W-:Y:S02]  /*4ff0*/  SHF.R.U32.HI R4, RZ, 0x14, R5 ;  /* 0x00000014ff047819 */ /* 0x000fe40000011605 */
[----:B------:R-:W-:Y:S02]  /*5000*/  P2R R52, PR, RZ, 0x1 ;  /* 0x00000001ff347803 */ /* 0x000fe40000000000 */
[----:B------:R-:W-:Y:S02]  /*5010*/  IADD3 R22, P0, P1, R19, R22, R29 ;  /* 0x0000001613167210 */ /* 0x000fe4000791e01d */
[----:B------:R-:W-:-:S02]  /*5020*/  LOP3.LUT R4, R4, 0x1, RZ, 0xc0, !PT ;  /* 0x0000000104047812 */ /* 0x000fc400078ec0ff */
[----:B------:R-:W-:Y:S02]  /*5030*/  IADD3.X R10, PT, PT, RZ, R26, RZ, P0, P1 ;  /* 0x0000001aff0a7210 */ /* 0x000fe400007e24ff */
[----:B------:R-:W-:Y:S02]  /*5040*/  IADD3 R22, P0, P1, R11, R22, R12 ;  /* 0x000000160b167210 */ /* 0x000fe4000791e00c */
[----:B------:R-:W-:Y:S02]  /*5050*/  SHF.R.U32.HI R19, RZ, 0x15, R3 ;  /* 0x00000015ff137819 */ /* 0x000fe40000011603 */
[----:B------:R-:W-:Y:S02]  /*5060*/  IADD3.X R10, PT, PT, RZ, R10, RZ, P0, P1 ;  /* 0x0000000aff0a7210 */ /* 0x000fe400007e24ff */
[----:B------:R-:W-:Y:S02]  /*5070*/  IADD3 R22, P0, P1, R4, R22, R15 ;  /* 0x0000001604167210 */ /* 0x000fe4000791e00f */
[----:B------:R-:W-:-:S02]  /*5080*/  LOP3.LUT R19, R19, 0x1, RZ, 0xc0, !PT ;  /* 0x0000000113137812 */ /* 0x000fc400078ec0ff */
[----:B------:R-:W-:Y:S02]  /*5090*/  IADD3.X R10, PT, PT, RZ, R10, RZ, P0, P1 ;  /* 0x0000000aff0a7210 */ /* 0x000fe400007e24ff */
[----:B------:R-:W-:Y:S02]  /*50a0*/  ISETP.NE.U32.AND P0, PT, R22, 0x3, PT ;  /* 0x000000031600780c */ /* 0x000fe40003f05070 */
[----:B------:R-:W-:Y:S02]  /*50b0*/  SHF.R.U32.HI R21, RZ, 0x15, R5 ;  /* 0x00000015ff157819 */ /* 0x000fe40000011605 */
[----:B------:R-:W-:Y:S02]  /*50c0*/  ISETP.NE.AND.EX P0, PT, R10, RZ, PT, P0 ;  /* 0x000000ff0a00720c */ /* 0x000fe40003f05300 */
[----:B------:R-:W-:Y:S02]  /*50d0*/  SHF.R.U32.HI R10, RZ, 0x15, R7 ;  /* 0x00000015ff0a7819 */ /* 0x000fe40000011607 */
[----:B------:R-:W-:-:S02]  /*50e0*/  P2R R42, PR, RZ, 0x1 ;  /* 0x00000001ff2a7803 */ /* 0x000fc40000000000 */
[----:B------:R-:W-:Y:S02]  /*50f0*/  LOP3.LUT R10, R10, 0x1, RZ, 0xc0, !PT ;  /* 0x000000010a0a7812 */ /* 0x000fe400078ec0ff */
[----:B------:R-:W-:Y:S02]  /*5100*/  LOP3.LUT R21, R21, 0x1, RZ, 0xc0, !PT ;  /* 0x0000000115157812 */ /* 0x000fe400078ec0ff */
[----:B------:R-:W-:Y:S02]  /*5110*/  IADD3 R29, P0, PT, R10, R29, RZ ;  /* 0x0000001d0a1d7210 */ /* 0x000fe40007f1e0ff */
[----:B------:R-:W-:Y:S02]  /*5120*/  SHF.R.U32.HI R26, RZ, 0x16, R7 ;  /* 0x00000016ff1a7819 */ /* 0x000fe40000011607 */
[----:B------:R-:W-:Y:S01]  /*5130*/  LOP3.LUT R18, R18, 0xfffffffe, RZ, 0xc0, !PT ;  /* 0xfffffffe12127812 */ /* 0x000fe200078ec0ff */
[----:B------:R-:W-:Y:S01]  /*5140*/  IMAD.X R30, RZ, RZ, RZ, P0 ;  /* 0x000000ffff1e7224 */ /* 0x000fe200000e06ff */
[----:B------:R-:W-:-:S02]  /*5150*/  IADD3 R15, P0, P1, R20, R29, R13 ;  /* 0x0000001d140f7210 */ /* 0x000fc4000791e00d */
[----:B------:R-:W-:Y:S02]  /*5160*/  LOP3.LUT R26, R26, 0x1, RZ, 0xc0, !PT ;  /* 0x000000011a1a7812 */ /* 0x000fe400078ec0ff */
[----:B------:R-:W-:Y:S02]  /*5170*/  IADD3.X R13, PT, PT, RZ, R30, RZ, P0, P1 ;  /* 0x0000001eff0d7210 */ /* 0x000fe400007e24ff */
[----:B------:R-:W-:Y:S02]  /*5180*/  IADD3 R15, P0, P1, R19, R15, R4 ;  /* 0x0000000f130f7210 */ /* 0x000fe4000791e004 */
[----:B------:R-:W-:Y:S02]  /*5190*/  LOP3.LUT R23, R23, 0xfffffffe, RZ, 0xc0, !PT ;  /* 0xfffffffe17177812 */ /* 0x000fe400078ec0ff */
[----:B------:R-:W-:Y:S02]  /*51a0*/  IADD3.X R13, PT, PT, RZ, R13, RZ, P0, P1 ;  /* 0x0000000dff0d7210 */ /* 0x000fe400007e24ff */
[----:B------:R-:W-:-:S02]  /*51b0*/  IADD3 R15, P0, P1, R21, R15, R12 ;  /* 0x0000000f150f7210 */ /* 0x000fc4000791e00c */
[----:B------:R-:W-:Y:S02]  /*51c0*/  LOP3.LUT R22, R22, 0xfffffffe, RZ, 0xc0, !PT ;  /* 0xfffffffe16167812 */ /* 0x000fe400078ec0ff */
[----:B------:R-:W-:Y:S02]  /*51d0*/  IADD3.X R12, PT, PT, RZ, R13, RZ, P0, P1 ;  /* 0x0000000dff0c7210 */ /* 0x000fe400007e24ff */
[----:B------:R-:W-:Y:S02]  /*51e0*/  ISETP.NE.U32.AND P0, PT, R15, 0x3, PT ;  /* 0x000000030f00780c */ /* 0x000fe40003f05070 */
[----:B------:R-:W-:Y:S02]  /*51f0*/  LOP3.LUT R14, R14, 0xfffffffe, RZ, 0xc0, !PT ;  /* 0xfffffffe0e0e7812 */ /* 0x000fe400078ec0ff */
[----:B------:R-:W-:Y:S02]  /*5200*/  ISETP.NE.AND.EX P0, PT, R12, RZ, PT, P0 ;  /* 0x000000ff0c00720c */ /* 0x000fe40003f05300 */
[----:B------:R-:W-:-:S02]  /*5210*/  SHF.R.U32.HI R12, RZ, 0x16, R3 ;  /* 0x00000016ff0c7819 */ /* 0x000fc40000011603 */
[----:B------:R-:W-:Y:S02]  /*5220*/  P2R R51, PR, RZ, 0x1 ;  /* 0x00000001ff337803 */ /* 0x000fe40000000000 */
[----:B------:R-:W-:Y:S02]  /*5230*/  IADD3 R13, P0, P1, R11, R29, R26 ;  /* 0x0000001d0b0d7210 */ /* 0x000fe4000791e01a */
[----:B------:R-:W-:Y:S02]  /*5240*/  LOP3.LUT R12, R12, 0x1, RZ, 0xc0, !PT ;  /* 0x000000010c0c7812 */ /* 0x000fe400078ec0ff */
        /* <DEDUP_REMOVED lines=11> */
[--C-:B------:R-:W-:Y:S02]  /*5300*/  SHF.R.U32.HI R4, RZ, 0x17, R7.reuse ;  /* 0x00000017ff047819 */ /* 0x100fe40000011607 */
[----:B------:R-:W-:Y:S02]  /*5310*/  P2R R50, PR, RZ, 0x1 ;  /* 0x00000001ff327803 */ /* 0x000fe40000000000 */
[----:B------:R-:W-:Y:S02]  /*5320*/  LOP3.LUT R4, R4, 0x1, RZ, 0xc0, !PT ;  /* 0x0000000104047812 */ /* 0x000fe400078ec0ff */
[----:B------:R-:W-:-:S02]  /*5330*/  SHF.R.U32.HI R29, RZ, 0x18, R7 ;  /* 0x00000018ff1d7819 */ /* 0x000fc40000011607 */
[----:B------:R-:W-:Y:S02]  /*5340*/  IADD3 R26, P0, PT, R4, R26, RZ ;  /* 0x0000001a041a7210 */ /* 0x000fe40007f1e0ff */
[----:B------:R-:W-:Y:S02]  /*5350*/  LOP3.LUT R29, R29, 0x1, RZ, 0xc0, !PT ;  /* 0x000000011d1d7812 */ /* 0x000fe400078ec0ff */
[----:B------:R-:W-:Y:S01]  /*5360*/  LOP3.LUT R15, R15, 0xfffffffe, RZ, 0xc0, !PT ;  /* 0xfffffffe0f0f7812 */ /* 0x000fe200078ec0ff */
[----:B------:R-:W-:Y:S01]  /*5370*/  IMAD.X R31, RZ, RZ, RZ, P0 ;  /* 0x000000ffff1f7224 */ /* 0x000fe200000e06ff */
[----:B------:R-:W-:Y:S02]  /*5380*/  IADD3 R19, P0, P1, R19, R26, R10 ;  /* 0x0000001a13137210 */ /* 0x000fe4000791e00a */
[----:B------:R-:W-:Y:S02]  /*5390*/  SHF.R.U32.HI R10, RZ, 0x17, R5 ;  /* 0x00000017ff0a7819 */ /* 0x000fe40000011605 */
[----:B------:R-:W-:-:S02]  /*53a0*/  IADD3.X R20, PT, PT, RZ, R31, RZ, P0, P1 ;  /* 0x0000001fff147210 */ /* 0x000fc400007e24ff */
[----:B------:R-:W-:Y:S02]  /*53b0*/  IADD3 R19, P0, P1, R30, R19, R11 ;  /* 0x000000131e137210 */ /* 0x000fe4000791e00b */
[----:B------:R-:W-:Y:S02]  /*53c0*/  LOP3.LUT R10, R10, 0x1, RZ, 0xc0, !PT ;  /* 0x000000010a0a7812 */ /* 0x000fe400078ec0ff */
[----:B------:R-:W-:Y:S02]  /*53d0*/  IADD3.X R20, PT, PT, RZ, R20, RZ, P0, P1 ;  /* 0x00000014ff147210 */ /* 0x000fe400007e24ff */
[----:B------:R-:W-:Y:S02]  /*53e0*/  IADD3 R21, P0, P1, R10, R19, R21 ;  /* 0x000000130a157210 */ /* 0x000fe4000791e015 */
[----:B------:R-:W-:Y:S02]  /*53f0*/  LOP3.LUT R13, R13, 0xfffffffe, RZ, 0xc0, !PT ;  /* 0xfffffffe0d0d7812 */ /* 0x000fe400078ec0ff */
[----:B------:R-:W-:-:S02]  /*5400*/  IADD3.X R19, PT, PT, RZ, R20, RZ, P0, P1 ;  /* 0x00000014ff137210 */ /* 0x000fc400007e24ff */
[----:B------:R-:W-:Y:S02]  /*5410*/  ISETP.NE.U32.AND P0, PT, R21, 0x3, PT ;  /* 0x000000031500780c */ /* 0x000fe40003f05070 */
[----:B------:R-:W-:Y:S02]  /*5420*/  SHF.R.U32.HI R20, RZ, 0x18, R5 ;  /* 0x00000018ff147819 */ /* 0x000fe40000011605 */
[----:B------:R-:W-:Y:S02]  /*5430*/  ISETP.NE.AND.EX P0, PT, R19, RZ, PT, P0 ;  /* 0x000000ff1300720c */ /* 0x000fe40003f05300 */
[----:B------:R-:W-:Y:S02]  /*5440*/  SHF.R.U32.HI R19, RZ, 0x18, R3 ;  /* 0x00000018ff137819 */ /* 0x000fe40000011603 */
[----:B------:R-:W-:Y:S02]  /*5450*/  P2R R41, PR, RZ, 0x1 ;  /* 0x00000001ff297803 */ /* 0x000fe40000000000 */
        /* <DEDUP_REMOVED lines=9> */
[C---:B------:R-:W-:Y:S02]  /*54f0*/  ISETP.NE.U32.AND P0, PT, R12.reuse, 0x3, PT ;  /* 0x000000030c00780c */ /* 0x040fe40003f05070 */
[----:B------:R-:W-:Y:S02]  /*5500*/  LOP3.LUT R12, R12, 0xfffffffe, RZ, 0xc0, !PT ;  /* 0xfffffffe0c0c7812 */ /* 0x000fe400078ec0ff */
[----:B------:R-:W-:Y:S02]  /*5510*/  ISETP.NE.AND.EX P0, PT, R11, RZ, PT, P0 ;  /* 0x000000ff0b00720c */ /* 0x000fe40003f05300 */
[----:B------:R-:W-:-:S02]  /*5520*/  SHF.R.U32.HI R11, RZ, 0x19, R7 ;  /* 0x00000019ff0b7819 */ /* 0x000fc40000011607 */
[----:B------:R-:W-:Y:S02]  /*5530*/  P2R R49, PR, RZ, 0x1 ;  /* 0x00000001ff317803 */ /* 0x000fe40000000000 */
[----:B------:R-:W-:-:S04]  /*5540*/  LOP3.LUT R11, R11, 0x1, RZ, 0xc0, !PT ;  /* 0x000000010b0b7812 */ /* 0x000fc800078ec0ff */
[----:B------:R-:W-:-:S05]  /*5550*/  IADD3 R29, P0, PT, R11, R29, RZ ;  /* 0x0000001d0b1d7210 */ /* 0x000fca0007f1e0ff */
[----:B------:R-:W-:Y:S01]  /*5560*/  IMAD.X R26, RZ, RZ, RZ, P0 ;  /* 0x000000ffff1a7224 */ /* 0x000fe200000e06ff */
        /* <DEDUP_REMOVED lines=8> */
[----:B------:R-:W-:-:S04]  /*55f0*/  IADD3 R10, P0, P1, R4, R31, R10 ;  /* 0x0000001f040a7210 */ /* 0x000fc8000791e00a */
[----:B------:R-:W-:Y:S02]  /*5600*/  IADD3.X R31, PT, PT, RZ, R32, RZ, P0, P1 ;  /* 0x00000020ff1f7210 */ /* 0x000fe400007e24ff */
[C---:B------:R-:W-:Y:S02]  /*5610*/  ISETP.NE.U32.AND P0, PT, R10.reuse, 0x3, PT ;  /* 0x000000030a00780c */ /* 0x040fe40003f05070 */
[----:B------:R-:W-:Y:S02]  /*5620*/  LOP3.LUT R10, R10, 0xfffffffe, RZ, 0xc0, !PT ;  /* 0xfffffffe0a0a7812 */ /* 0x000fe400078ec0ff */
[----:B------:R-:W-:-:S04]  /*5630*/  ISETP.NE.AND.EX P0, PT, R31, RZ, PT, P0 ;  /* 0x000000ff1f00720c */ /* 0x000fc80003f05300 */
[----:B------:R-:W-:Y:S02]  /*5640*/  P2R R48, PR, RZ, 0x1 ;  /* 0x00000001ff307803 */ /* 0x000fe40000000000 */
[----:B------:R-:W-:Y:S02]  /*5650*/  IADD3 R29, P0, P1, R19, R29, R34 ;  /* 0x0000001d131d7210 */ /* 0x000fe4000791e022 */
[----:B------:R-:W-:Y:S02]  /*5660*/  SHF.R.U32.HI R19, RZ, 0x1a, R5 ;  /* 0x0000001aff137819 */ /* 0x000fe40000011605 */
[----:B------:R-:W-:Y:S02]  /*5670*/  IADD3.X R31, PT, PT, RZ, R26, RZ, P0, P1 ;  /* 0x0000001aff1f7210 */ /* 0x000fe400007e24ff */
[----:B------:R-:W-:Y:S02]  /*5680*/  SHF.R.U32.HI R26, RZ, 0x1a, R3 ;  /* 0x0000001aff1a7819 */ /* 0x000fe40000011603 */
[----:B------:R-:W-:-:S02]  /*5690*/  LOP3.LUT R19, R19, 0x1, RZ, 0xc0, !PT ;  /* 0x0000000113137812 */ /* 0x000fc400078ec0ff */
[----:B------:R-:W-:-:S04]  /*56a0*/  LOP3.LUT R26, R26, 0x1, RZ, 0xc0, !PT ;  /* 0x000000011a1a7812 */ /* 0x000fc800078ec0ff */
        /* <DEDUP_REMOVED lines=12> */
[----:B------:R-:W-:-:S03]  /*5770*/  LOP3.LUT R20, R20, 0xfffffffe, RZ, 0xc0, !PT ;  /* 0xfffffffe14147812 */ /* 0x000fc600078ec0ff */
[----:B------:R-:W-:Y:S01]  /*5780*/  IMAD.X R32, RZ, RZ, RZ, P0 ;  /* 0x000000ffff207224 */ /* 0x000fe200000e06ff */
[----:B------:R-:W-:Y:S02]  /*5790*/  IADD3 R11, P0, P1, R30, R34, R11 ;  /* 0x000000221e0b7210 */ /* 0x000fe4000791e00b */
[----:B------:R-:W-:Y:S02]  /*57a0*/  SHF.R.U32.HI R30, RZ, 0x1b, R3 ;  /* 0x0000001bff1e7819 */ /* 0x000fe40000011603 */
[----:B------:R-:W-:Y:S02]  /*57b0*/  IADD3.X R33, PT, PT, RZ, R32, RZ, P0, P1 ;  /* 0x00000020ff217210 */ /* 0x000fe400007e24ff */
        /* <DEDUP_REMOVED lines=8> */
[----:B------:R-:W-:Y:S02]  /*5840*/  LOP3.LUT R33, R33, 0x1, RZ, 0xc0, !PT ;  /* 0x0000000121217812 */ /* 0x000fe400078ec0ff */
[----:B------:R-:W-:-:S02]  /*5850*/  P2R R47, PR, RZ, 0x1 ;  /* 0x00000001ff2f7803 */ /* 0x000fc40000000000 */
[----:B------:R-:W-:Y:S02]  /*5860*/  IADD3 R26, P0, P1, R26, R34, R33 ;  /* 0x000000221a1a7210 */ /* 0x000fe4000791e021 */
[----:B------:R-:W-:Y:S02]  /*5870*/  SHF.R.U32.HI R4, RZ, 0x1c, R5 ;  /* 0x0000001cff047819 */ /* 0x000fe40000011605 */
[----:B------:R-:W-:Y:S02]  /*5880*/  IADD3.X R34, PT, PT, RZ, R32, RZ, P0, P1 ;  /* 0x00000020ff227210 */ /* 0x000fe400007e24ff */
[----:B------:R-:W-:Y:S02]  /*5890*/  SHF.R.U32.HI R32, RZ, 0x1c, R3 ;  /* 0x0000001cff207819 */ /* 0x000fe40000011603 */
[----:B------:R-:W-:Y:S02]  /*58a0*/  LOP3.LUT R4, R4, 0x1, RZ, 0xc0, !PT ;  /* 0x0000000104047812 */ /* 0x000fe400078ec0ff */
[----:B------:R-:W-:-:S02]  /*58b0*/  LOP3.LUT R32, R32, 0x1, RZ, 0xc0, !PT ;  /* 0x0000000120207812 */ /* 0x000fc400078ec0ff */
[----:B------:R-:W-:Y:S02]  /*58c0*/  LOP3.LUT R11, R11, 0xfffffffe, RZ, 0xc0, !PT ;  /* 0xfffffffe0b0b7812 */ /* 0x000fe400078ec0ff */
[----:B------:R-:W-:-:S04]  /*58d0*/  IADD3 R26, P0, P1, R32, R26, R31 ;  /* 0x0000001a201a7210 */ /* 0x000fc8000791e01f */
[----:B------:R-:W-:Y:S02]  /*58e0*/  IADD3.X R34, PT, PT, RZ, R34, RZ, P0, P1 ;  /* 0x00000022ff227210 */ /* 0x000fe400007e24ff */
[----:B------:R-:W-:-:S04]  /*58f0*/  IADD3 R19, P0, P1, R4, R26, R19 ;  /* 0x0000001a04137210 */ /* 0x000fc8000791e013 */
[----:B------:R-:W-:Y:S02]  /*5900*/  IADD3.X R26, PT, PT, RZ, R34, RZ, P0, P1 ;  /* 0x00000022ff1a7210 */ /* 0x000fe400007e24ff */
[C---:B------:R-:W-:Y:S02]  /*5910*/  ISETP.NE.U32.AND P0, PT, R19.reuse, 0x3, PT ;  /* 0x000000031300780c */ /* 0x040fe40003f05070 */
[----:B------:R-:W-:Y:S02]  /*5920*/  LOP3.LUT R19, R19, 0xfffffffe, RZ, 0xc0, !PT ;  /* 0xfffffffe13137812 */ /* 0x000fe400078ec0ff */
[----:B------:R-:W-:Y:S02]  /*5930*/  ISETP.NE.AND.EX P0, PT, R26, RZ, PT, P0 ;  /* 0x000000ff1a00720c */ /* 0x000fe40003f05300 */
[----:B------:R-:W-:Y:S02]  /*5940*/  SHF.R.U32.HI R26, RZ, 0x1d, R7 ;  /* 0x0000001dff1a7819 */ /* 0x000fe40000011607 */
[----:B------:R-:W-:-:S02]  /*5950*/  P2R R46, PR, RZ, 0x1 ;  /* 0x00000001ff2e7803 */ /* 0x000fc40000000000 */
        /* <DEDUP_REMOVED lines=19> */
[----:B------:R-:W-:Y:S02]  /*5a90*/  IADD3 R59, P0, P1, R32, R34, R33 ;  /* 0x00000022203b7210 */ /* 0x000fe4000791e021 */
[----:B------:R-:W-:Y:S02]  /*5aa0*/  SHF.R.U32.HI R32, RZ, 0x1e, R5 ;  /* 0x0000001eff207819 */ /* 0x000fe40000011605 */
[----:B------:R-:W-:Y:S02]  /*5ab0*/  IADD3.X R34, PT, PT, RZ, R35, RZ, P0, P1 ;  /* 0x00000023ff227210 */ /* 0x000fe400007e24ff */
[----:B------:R-:W-:Y:S02]  /*5ac0*/  SHF.R.U32.HI R35, RZ, 0x1e, R3 ;  /* 0x0000001eff237819 */ /* 0x000fe40000011603 */
[----:B------:R-:W-:Y:S02]  /*5ad0*/  LOP3.LUT R32, R32, 0x1, RZ, 0xc0, !PT ;  /* 0x0000000120207812 */ /* 0x000fe400078ec0ff */
[----:B------:R-:W-:-:S02]  /*5ae0*/  LOP3.LUT R35, R35, 0x1, RZ, 0xc0, !PT ;  /* 0x0000000123237812 */ /* 0x000fc400078ec0ff */
[----:B------:R-:W-:Y:S02]  /*5af0*/  SHF.R.U32.HI R5, RZ, 0x1f, R5 ;  /* 0x0000001fff057819 */ /* 0x000fe40000011605 */
[----:B------:R-:W-:-:S04]  /*5b00*/  IADD3 R59, P0, P1, R35, R59, R30 ;  /* 0x0000003b233b7210 */ /* 0x000fc8000791e01e */
[----:B------:R-:W-:Y:S02]  /*5b10*/  IADD3.X R34, PT, PT, RZ, R34, RZ, P0, P1 ;  /* 0x00000022ff227210 */ /* 0x000fe400007e24ff */
[----:B------:R-:W-:-:S04]  /*5b20*/  IADD3 R4, P0, P1, R32, R59, R4 ;  /* 0x0000003b20047210 */ /* 0x000fc8000791e004 */
[----:B------:R-:W-:Y:S02]  /*5b30*/  IADD3.X R34, PT, PT, RZ, R34, RZ, P0, P1 ;  /* 0x00000022ff227210 */ /* 0x000fe400007e24ff */
[----:B------:R-:W-:Y:S02]  /*5b40*/  LEA.HI R33, P0, R7, R33, RZ, 0x1 ;  /* 0x0000002107217211 */ /* 0x000fe400078108ff */
[C---:B------:R-:W-:Y:S02]  /*5b50*/  ISETP.NE.U32.AND P1, PT, R4.reuse, 0x3, PT ;  /* 0x000000030400780c */ /* 0x040fe40003f25070 */
[----:B------:R-:W-:Y:S01]  /*5b60*/  LOP3.LUT R4, R4, 0xfffffffe, RZ, 0xc0, !PT ;  /* 0xfffffffe04047812 */ /* 0x000fe200078ec0ff */
[----:B------:R-:W-:Y:S01]  /*5b70*/  IMAD.X R7, RZ, RZ, RZ, P0 ;  /* 0x000000ffff077224 */ /* 0x000fe200000e06ff */
[----:B------:R-:W-:Y:S02]  /*5b80*/  IADD3 R26, P0, P5, R29, R33, R26 ;  /* 0x000000211d1a7210 */ /* 0x000fe40007d1e01a */
[----:B------:R-:W-:-:S02]  /*5b90*/  SHF.R.U32.HI R29, RZ, 0x1f, R3 ;  /* 0x0000001fff1d7819 */ /* 0x000fc40000011603 */
[----:B------:R-:W-:Y:S02]  /*5ba0*/  ISETP.NE.AND.EX P1, PT, R34, RZ, PT, P1 ;  /* 0x000000ff2200720c */ /* 0x000fe40003f25310 */
[----:B------:R-:W-:Y:S02]  /*5bb0*/  IADD3.X R34, PT, PT, RZ, R7, RZ, P0, P5 ;  /* 0x00000007ff227210 */ /* 0x000fe400007ea4ff */
[----:B------:R-:W-:-:S04]  /*5bc0*/  IADD3 R26, P0, P5, R29, R26, R32 ;  /* 0x0000001a1d1a7210 */ /* 0x000fc80007d1e020 */
[----:B------:R-:W-:Y:S02]  /*5bd0*/  IADD3.X R29, PT, PT, RZ, R34, RZ, P0, P5 ;  /* 0x00000022ff1d7210 */ /* 0x000fe400007ea4ff */
[----:B------:R-:W-:-:S04]  /*5be0*/  IADD3 R30, P0, P5, R5, R26, R30 ;  /* 0x0000001a051e7210 */ /* 0x000fc80007d1e01e */
[----:B------:R-:W-:Y:S02]  /*5bf0*/  IADD3.X R26, PT, PT, RZ, R29, RZ, P0, P5 ;  /* 0x0000001dff1a7210 */ /* 0x000fe400007ea4ff */
[----:B------:R-:W-:Y:S02]  /*5c00*/  IADD3 R28, P5, P6, R35, R33, R28 ;  /* 0x00000021231c7210 */ /* 0x000fe40007ebe01c */
[----:B------:R-:W-:Y:S02]  /*5c10*/  ISETP.NE.U32.AND P0, PT, R30, 0x3, PT ;  /* 0x000000031e00780c */ /* 0x000fe40003f05070 */
[----:B------:R-:W-:Y:S02]  /*5c20*/  IADD3.X R7, PT, PT, RZ, UR7, R7, P5, P6 ;  /* 0x00000007ff077c10 */ /* 0x000fe4000afec407 */
[----:B------:R-:W-:Y:S02]  /*5c30*/  IADD3 R27, P5, P6, R27, R28, R5 ;  /* 0x0000001c1b1b7210 */ /* 0x000fe40007ebe005 */
[----:B------:R-:W-:-:S02]  /*5c40*/  ISETP.NE.AND.EX P0, PT, R26, RZ, PT, P0 ;  /* 0x000000ff1a00720c */ /* 0x000fc40003f05300 */
[----:B------:R-:W-:Y:S02]  /*5c50*/  IADD3.X R5, PT, PT, R7, UR5, RZ, P5, P6 ;  /* 0x0000000507057c10 */ /* 0x000fe4000afec4ff */
[----:B------:R-:W-:Y:S02]  /*5c60*/  IADD3 R25, P5, P6, R25, R27, R32 ;  /* 0x0000001b19197210 */ /* 0x000fe40007ebe020 */
[----:B------:R-:W-:Y:S02]  /*5c70*/  LOP3.LUT R30, R30, 0xfffffffe, RZ, 0xc0, !PT ;  /* 0xfffffffe1e1e7812 */ /* 0x000fe400078ec0ff */
[----:B------:R-:W-:Y:S02]  /*5c80*/  IADD3.X R5, PT, PT, R5, UR4, RZ, P5, P6 ;  /* 0x0000000405057c10 */ /* 0x000fe4000afec4ff */
[----:B------:R-:W-:Y:S02]  /*5c90*/  ISETP.NE.AND P5, PT, R36, RZ, PT ;  /* 0x000000ff2400720c */ /* 0x000fe40003fa5270 */
[----:B------:R-:W-:-:S02]  /*5ca0*/  ISETP.NE.AND P6, PT, R57, RZ, PT ;  /* 0x000000ff3900720c */ /* 0x000fc40003fc5270 */
[----:B------:R-:W-:Y:S02]  /*5cb0*/  SEL R7, RZ, 0xffffffff, P5 ;  /* 0xffffffffff077807 */ /* 0x000fe40002800000 */
[C---:B------:R-:W-:Y:S02]  /*5cc0*/  LOP3.LUT P5, RZ, R2.reuse, 0x10000000, RZ, 0xc0, !PT ;  /* 0x1000000002ff7812 */ /* 0x040fe400078ac0ff */
[----:B------:R-:W-:Y:S02]  /*5cd0*/  SEL R26, RZ, 0xffffffff, P6 ;  /* 0xffffffffff1a7807 */ /* 0x000fe40003000000 */
[----:B------:R-:W-:-:S09]  /*5ce0*/  LOP3.LUT P6, RZ, R2, 0x40000000, RZ, 0xc0, !PT ;  /* 0x4000000002ff7812 */ /* 0x000fd200078cc0ff */
[----:B------:R-:W-:Y:S02]  /*5cf0*/  @P5 SEL R7, RZ, 0xffffffff, P4 ;  /* 0xffffffffff075807 */ /* 0x000fe40002000000 */
[----:B------:R-:W-:Y:S02]  /*5d00*/  LOP3.LUT P4, RZ, R2, 0x20000000, RZ, 0xc0, !PT ;  /* 0x2000000002ff7812 */ /* 0x000fe4000788c0ff */
[----:B------:R-:W-:Y:S02]  /*5d10*/  ISETP.NE.AND P5, PT, R39, RZ, PT ;  /* 0x000000ff2700720c */ /* 0x000fe40003fa5270 */
[----:B------:R-:W-:Y:S02]  /*5d20*/  @P6 SEL R26, RZ, 0xffffffff, P2 ;  /* 0xffffffffff1a6807 */ /* 0x000fe40001000000 */
[----:B------:R-:W-:Y:S02]  /*5d30*/  ISETP.NE.AND P2, PT, R56, RZ, PT ;  /* 0x000000ff3800720c */ /* 0x000fe40003f45270 */
[----:B------:R-:W-:-:S02]  /*5d40*/  SEL R27, RZ, 0xffffffff, P5 ;  /* 0xffffffffff1b7807 */ /* 0x000fc40002800000 */
[----:B------:R-:W-:Y:S02]  /*5d50*/  ISETP.NE.AND P6, PT, R55, RZ, PT ;  /* 0x000000ff3700720c */ /* 0x000fe40003fc5270 */
[----:B------:R-:W-:Y:S02]  /*5d60*/  ISETP.NE.U32.AND P5, PT, R6, 0x2, PT ;  /* 0x000000020600780c */ /* 0x000fe40003fa5070 */
[----:B------:R-:W-:Y:S02]  /*5d70*/  @P4 SEL R27, RZ, 0xffffffff, P3 ;  /* 0xffffffffff1b4807 */ /* 0x000fe40001800000 */
[----:B------:R-:W-:Y:S02]  /*5d80*/  ISETP.NE.U32.AND P3, PT, R0, 0x2, PT ;  /* 0x000000020000780c */ /* 0x000fe40003f65070 */
[----:B------:R-:W-:Y:S02]  /*5d90*/  SEL R0, RZ, 0xffffffff, P2 ;  /* 0xffffffffff007807 */ /* 0x000fe40001000000 */
[----:B------:R-:W-:-:S02]  /*5da0*/  LOP3.LUT P2, RZ, R2, 0x80000000, RZ, 0xc0, !PT ;  /* 0x8000000002ff7812 */ /* 0x000fc4000784c0ff */
[----:B------:R-:W-:Y:S02]  /*5db0*/  ISETP.NE.AND.EX P3, PT, RZ, RZ, PT, P3 ;  /* 0x000000ffff00720c */ /* 0x000fe40003f65330 */
[----:B------:R-:W-:Y:S02]  /*5dc0*/  SEL R2, RZ, 0xffffffff, P6 ;  /* 0xffffffffff027807 */ /* 0x000fe40003000000 */
[----:B------:R-:W-:Y:S02]  /*5dd0*/  LOP3.LUT P6, RZ, R3, 0x4000, RZ, 0xc0, !PT ;  /* 0x0000400003ff7812 */ /* 0x000fe400078cc0ff */
[----:B------:R-:W-:Y:S02]  /*5de0*/  ISETP.NE.U32.AND P4, PT, R24, 0x2, PT ;  /* 0x000000021800780c */ /* 0x000fe40003f85070 */
[----:B------:R-:W-:Y:S02]  /*5df0*/  ISETP.NE.AND.EX P5, PT, RZ, RZ, PT, P5 ;  /* 0x000000ffff00720c */ /* 0x000fe40003fa5350 */
[----:B------:R-:W-:-:S02]  /*5e00*/  ISETP.NE.AND.EX P4, PT, RZ, RZ, PT, P4 ;  /* 0x000000ffff00720c */ /* 0x000fc40003f85340 */
[----:B------:R-:W-:Y:S02]  /*5e10*/  @P2 SEL R0, RZ, 0xffffffff, P3 ;  /* 0xffffffffff002807 */ /* 0x000fe40001800000 */
[----:B------:R-:W-:Y:S02]  /*5e20*/  ISETP.NE.AND P2, PT, R37, RZ, PT ;  /* 0x000000ff2500720c */ /* 0x000fe40003f45270 */
[----:B------:R-:W-:Y:S02]  /*5e30*/  ISETP.NE.U32.AND P3, PT, R23, 0x2, PT ;  /* 0x000000021700780c */ /* 0x000fe40003f65070 */
[----:B------:R-:W-:Y:S02]  /*5e40*/  SEL R6, RZ, 0xffffffff, P2 ;  /* 0xffffffffff067807 */ /* 0x000fe40001000000 */
[----:B------:R-:W-:Y:S02]  /*5e50*/  LOP3.LUT P2, RZ, R3, 0x2000, RZ, 0xc0, !PT ;  /* 0x0000200003ff7812 */ /* 0x000fe4000784c0ff */
[----:B------:R-:W-:-:S02]  /*5e60*/  @P6 SEL R2, RZ, 0xffffffff, P5 ;  /* 0xffffffffff026807 */ /* 0x000fc40002800000 */
[----:B------:R-:W-:Y:S02]  /*5e70*/  ISETP.NE.AND P5, PT, R54, RZ, PT ;  /* 0x000000ff3600720c */ /* 0x000fe40003fa5270 */
[----:B------:R-:W-:Y:S02]  /*5e80*/  ISETP.NE.AND P6, PT, R53, RZ, PT ;  /* 0x000000ff3500720c */ /* 0x000fe40003fc5270 */
[----:B------:R-:W-:Y:S02]  /*5e90*/  ISETP.NE.AND.EX P3, PT, RZ, RZ, PT, P3 ;  /* 0x000000ffff00720c */ /* 0x000fe40003f65330 */
[----:B------:R-:W-:Y:S02]  /*5ea0*/  LOP3.LUT R7, R7, 0x1, RZ, 0xc0, !PT ;  /* 0x0000000107077812 */ /* 0x000fe400078ec0ff */
[----:B------:R-:W-:Y:S02]  /*5eb0*/  LOP3.LUT R2, R2, 0x1, RZ, 0xc0, !PT ;  /* 0x0000000102027812 */ /* 0x000fe400078ec0ff */
[----:B------:R-:W-:-:S02]  /*5ec0*/  @P2 SEL R6, RZ, 0xffffffff, P4 ;  /* 0xffffffffff062807 */ /* 0x000fc40002000000 */
[----:B------:R-:W-:Y:S02]  /*5ed0*/  ISETP.NE.U32.AND P2, PT, R17, 0x2, PT ;  /* 0x000000021100780c */ /* 0x000fe40003f45070 */
[----:B------:R-:W-:Y:S02]  /*5ee0*/  SEL R17, RZ, 0xffffffff, P5 ;  /* 0xffffffffff117807 */ /* 0x000fe40002800000 */
[----:B------:R-:W-:Y:S02]  /*5ef0*/  LOP3.LUT P5, RZ, R3, 0x8000, RZ, 0xc0, !PT ;  /* 0x0000800003ff7812 */ /* 0x000fe400078ac0ff */
[----:B------:R-:W-:Y:S02]  /*5f00*/  ISETP.NE.U32.AND P4, PT, R18, 0x2, PT ;  /* 0x000000021200780c */ /* 0x000fe40003f85070 */
[----:B------:R-:W-:Y:S02]  /*5f10*/  ISETP.NE.AND.EX P2, PT, RZ, RZ, PT, P2 ;  /* 0x000000ffff00720c */ /* 0x000fe40003f45320 */
[----:B------:R-:W-:-:S02]  /*5f20*/  SEL R18, RZ, 0xffffffff, P6 ;  /* 0xffffffffff127807 */ /* 0x000fc40003000000 */
[C---:B------:R-:W-:Y:S02]  /*5f30*/  LOP3.LUT P6, RZ, R3.reuse, 0x20000, RZ, 0xc0, !PT ;  /* 0x0002000003ff7812 */ /* 0x040fe400078cc0ff */
[----:B------:R-:W-:Y:S02]  /*5f40*/  ISETP.NE.AND.EX P4, PT, RZ, RZ, PT, P4 ;  /* 0x000000ffff00720c */ /* 0x000fe40003f85340 */
[----:B------:R-:W-:Y:S02]  /*5f50*/  LOP3.LUT R6, R6, 0x1, RZ, 0xc0, !PT ;  /* 0x0000000106067812 */ /* 0x000fe400078ec0ff */
[----:B------:R-:W-:Y:S02]  /*5f60*/  @P5 SEL R17, RZ, 0xffffffff, P2 ;  /* 0xffffffffff115807 */ /* 0x000fe40001000000 */
[----:B------:R-:W-:Y:S02]  /*5f70*/  LOP3.LUT P2, RZ, R3, 0x10000, RZ, 0xc0, !PT ;  /* 0x0001000003ff7812 */ /* 0x000fe4000784c0ff */
[----:B------:R-:W-:-:S02]  /*5f80*/  ISETP.NE.AND P5, PT, R43, RZ, PT ;  /* 0x000000ff2b00720c */ /* 0x000fc40003fa5270 */
[----:B------:R-:W-:Y:S02]  /*5f90*/  LOP3.LUT R27, R27, 0x1, RZ, 0xc0, !PT ;  /* 0x000000011b1b7812 */ /* 0x000fe400078ec0ff */
[----:B------:R-:W-:Y:S02]  /*5fa0*/  @P6 SEL R18, RZ, 0xffffffff, P4 ;  /* 0xffffffffff126807 */ /* 0x000fe40002000000 */
[----:B------:R-:W-:Y:S02]  /*5fb0*/  ISETP.NE.AND P4, PT, R52, RZ, PT ;  /* 0x000000ff3400720c */ /* 0x000fe40003f85270 */
[----:B------:R-:W-:Y:S02]  /*5fc0*/  SEL R23, RZ, 0xffffffff, P5 ;  /* 0xffffffffff177807 */ /* 0x000fe40002800000 */
[----:B------:R-:W-:Y:S02]  /*5fd0*/  ISETP.NE.AND P6, PT, R51, RZ, PT ;  /* 0x000000ff3300720c */ /* 0x000fe40003fc5270 */
[----:B------:R-:W-:-:S02]  /*5fe0*/  @P2 SEL R23, RZ, 0xffffffff, P3 ;  /* 0xffffffffff172807 */ /* 0x000fc40001800000 */
[----:B------:R-:W-:Y:S02]  /*5ff0*/  ISETP.NE.U32.AND P3, PT, R22, 0x2, PT ;  /* 0x000000021600780c */ /* 0x000fe40003f65070 */
[----:B------:R-:W-:Y:S02]  /*6000*/  SEL R22, RZ, 0xffffffff, P4 ;  /* 0xffffffffff167807 */ /* 0x000fe40002000000 */
[----:B------:R-:W-:Y:S02]  /*6010*/  LOP3.LUT P4, RZ, R3, 0x40000, RZ, 0xc0, !PT ;  /* 0x0004000003ff7812 */ /* 0x000fe4000788c0ff */
[----:B------:R-:W-:Y:S02]  /*6020*/  ISETP.NE.U32.AND P2, PT, R14, 0x2, PT ;  /* 0x000000020e00780c */ /* 0x000fe40003f45070 */
[----:B------:R-:W-:Y:S02]  /*6030*/  SEL R14, RZ, 0xffffffff, P6 ;  /* 0xffffffffff0e7807 */ /* 0x000fe40003000000 */
[----:B------:R-:W-:-:S02]  /*6040*/  ISETP.NE.AND.EX P2, PT, RZ, RZ, PT, P2 ;  /* 0x000000ffff00720c */ /* 0x000fc40003f45320 */
[----:B------:R-:W-:Y:S02]  /*6050*/  LOP3.LUT P6, RZ, R3, 0x100000, RZ, 0xc0, !PT ;  /* 0x0010000003ff7812 */ /* 0x000fe400078cc0ff */
[----:B------:R-:W-:Y:S02]  /*6060*/  ISETP.NE.U32.AND P5, PT, R15, 0x2, PT ;  /* 0x000000020f00780c */ /* 0x000fe40003fa5070 */
[----:B------:R-:W-:Y:S02]  /*6070*/  ISETP.NE.AND.EX P3, PT, RZ, RZ, PT, P3 ;  /* 0x000000ffff00720c */ /* 0x000fe40003f65330 */
[----:B------:R-:W-:Y:S02]  /*6080*/  @P4 SEL R22, RZ, 0xffffffff, P2 ;  /* 0xffffffffff164807 */ /* 0x000fe40001000000 */
[----:B------:R-:W-:Y:S02]  /*6090*/  LOP3.LUT P2, RZ, R3, 0x80000, RZ, 0xc0, !PT ;  /* 0x0008000003ff7812 */ /* 0x000fe4000784c0ff */
[----:B------:R-:W-:-:S02]  /*60a0*/  ISETP.NE.AND.EX P5, PT, RZ, RZ, PT, P5 ;  /* 0x000000ffff00720c */ /* 0x000fc40003fa5350 */
[----:B------:R-:W-:Y:S02]  /*60b0*/  ISETP.NE.AND P4, PT, R42, RZ, PT ;  /* 0x000000ff2a00720c */ /* 0x000fe40003f85270 */
        /* <DEDUP_REMOVED lines=9> */
[----:B------:R-:W-:Y:S02]  /*6150*/  ISETP.NE.AND.EX P2, PT, RZ, RZ, PT, P2 ;  /* 0x000000ffff00720c */ /* 0x000fe40003f45320 */
[----:B------:R-:W-:-:S02]  /*6160*/  SEL R12, RZ, 0xffffffff, P6 ;  /* 0xffffffffff0c7807 */ /* 0x000fc40003000000 */
[----:B------:R-:W-:Y:S02]  /*6170*/  LOP3.LUT P6, RZ, R3, 0x800000, RZ, 0xc0, !PT ;  /* 0x0080000003ff7812 */ /* 0x000fe400078cc0ff */
[----:B------:R-:W-:Y:S02]  /*6180*/  ISETP.NE.U32.AND P3, PT, R21, 0x2, PT ;  /* 0x000000021500780c */ /* 0x000fe40003f65070 */
[----:B------:R-:W-:Y:S02]  /*6190*/  ISETP.NE.AND.EX P4, PT, RZ, RZ, PT, P4 ;  /* 0x000000ffff00720c */ /* 0x000fe40003f85340 */
[----:B------:R-:W-:Y:S02]  /*61a0*/  @P5 SEL R13, RZ, 0xffffffff, P2 ;  /* 0xffffffffff0d5807 */ /* 0x000fe40001000000 */
[----:B------:R-:W-:Y:S02]  /*61b0*/  LOP3.LUT P2, RZ, R3, 0x400000, RZ, 0xc0, !PT ;  /* 0x0040000003ff7812 */ /* 0x000fe4000784c0ff */
[----:B------:R-:W-:-:S02]  /*61c0*/  ISETP.NE.AND P5, PT, R41, RZ, PT ;  /* 0x000000ff2900720c */ /* 0x000fc40003fa5270 */
[----:B------:R-:W-:Y:S02]  /*61d0*/  ISETP.NE.AND.EX P3, PT, RZ, RZ, PT, P3 ;  /* 0x000000ffff00720c */ /* 0x000fe40003f65330 */
        /* <DEDUP_REMOVED lines=26> */
[----:B------:R-:W-:Y:S02]  /*6380*/  SEL R24, RZ, 0xffffffff, P5 ;  /* 0xffffffffff187807 */ /* 0x000fe40002800000 */
[----:B------:R-:W-:Y:S02]  /*6390*/  ISETP.NE.U32.AND P4, PT, R31, 0x2, PT ;  /* 0x000000021f00780c */ /* 0x000fe40003f85070 */
[----:B------:R-:W-:-:S02]  /*63a0*/  LOP3.LUT P5, RZ, R3, 0x8000000, RZ, 0xc0, !PT ;  /* 0x0800000003ff7812 */ /* 0x000fc400078ac0ff */
[----:B------:R-:W-:Y:S02]  /*63b0*/  ISETP.NE.AND.EX P4, PT, RZ, RZ, PT, P4 ;  /* 0x000000ffff00720c */ /* 0x000fe40003f85340 */
[----:B------:R-:W-:Y:S02]  /*63c0*/  ISETP.NE.U32.AND P3, PT, R19, 0x2, PT ;  /* 0x000000021300780c */ /* 0x000fe40003f65070 */
[----:B------:R-:W-:Y:S02]  /*63d0*/  SEL R19, RZ, 0xffffffff, P0 ;  /* 0xffffffffff137807 */ /* 0x000fe40000000000 */
[----:B------:R-:W-:Y:S02]  /*63e0*/  @P6 SEL R7, RZ, 0xffffffff, P4 ;  /* 0xffffffffff076807 */ /* 0x000fe40002000000 */
[----:B------:R-:W-:Y:S02]  /*63f0*/  ISETP.NE.AND.EX P3, PT, RZ, RZ, PT, P3 ;  /* 0x000000ffff00720c */ /* 0x000fe40003f65330 */
[----:B------:R-:W-:-:S02]  /*6400*/  LOP3.LUT P4, RZ, R3, 0x20000000, RZ, 0xc0, !PT ;  /* 0x2000000003ff7812 */ /* 0x000fc4000788c0ff */
[----:B------:R-:W-:Y:S02]  /*6410*/  @P5 SEL R24, RZ, 0xffffffff, P3 ;  /* 0xffffffffff185807 */ /* 0x000fe40001800000 */
[----:B------:R-:W-:Y:S02]  /*6420*/  ISETP.NE.U32.AND P5, PT, R4, 0x2, PT ;  /* 0x000000020400780c */ /* 0x000fe40003fa5070 */
[----:B------:R-:W-:Y:S02]  /*6430*/  SEL R4, RZ, 0xffffffff, P1 ;  /* 0xffffffffff047807 */ /* 0x000fe40000800000 */
[----:B------:R-:W-:Y:S02]  /*6440*/  ISETP.NE.AND.EX P5, PT, RZ, RZ, PT, P5 ;  /* 0x000000ffff00720c */ /* 0x000fe40003fa5350 */
[----:B------:R-:W-:Y:S02]  /*6450*/  ISETP.NE.U32.AND P0, PT, R30, 0x2, PT ;  /* 0x000000021e00780c */ /* 0x000fe40003f05070 */
[----:B------:R-:W-:-:S02]  /*6460*/  LOP3.LUT R17, R17, 0x1, RZ, 0xc0, !PT ;  /* 0x0000000111117812 */ /* 0x000fc400078ec0ff */
[----:B------:R-:W-:Y:S02]  /*6470*/  @P4 SEL R4, RZ, 0xffffffff, P5 ;  /* 0xffffffffff044807 */ /* 0x000fe40002800000 */
[----:B------:R-:W-:Y:S02]  /*6480*/  LOP3.LUT P4, RZ, R3, 0x40000000, RZ, 0xc0, !PT ;  /* 0x4000000003ff7812 */ /* 0x000fe4000788c0ff */
[----:B------:R-:W-:Y:S02]  /*6490*/  ISETP.NE.AND.EX P0, PT, RZ, RZ, PT, P0 ;  /* 0x000000ffff00720c */ /* 0x000fe40003f05300 */
[----:B------:R-:W-:Y:S02]  /*64a0*/  ISETP.NE.U32.AND P3, PT, R27, 0x1, PT ;  /* 0x000000011b00780c */ /* 0x000fe40003f65070 */
[----:B------:R-:W-:Y:S02]  /*64b0*/  LOP3.LUT R23, R23, 0x1, RZ, 0xc0, !PT ;  /* 0x0000000117177812 */ /* 0x000fe400078ec0ff */
[----:B------:R-:W-:-:S02]  /*64c0*/  LOP3.LUT R18, R18, 0x1, RZ, 0xc0, !PT ;  /* 0x0000000112127812 */ /* 0x000fc400078ec0ff */
[----:B------:R-:W-:Y:S02]  /*64d0*/  LOP3.LUT R22, R22, 0x1, RZ, 0xc0, !PT ;  /* 0x0000000116167812 */ /* 0x000fe400078ec0ff */
[----:B------:R-:W-:Y:S02]  /*64e0*/  LOP3.LUT R15, R15, 0x1, RZ, 0xc0, !PT ;  /* 0x000000010f0f7812 */ /* 0x000fe400078ec0ff */
[----:B------:R-:W-:Y:S02]  /*64f0*/  @P4 SEL R19, RZ, 0xffffffff, P0 ;  /* 0xffffffffff134807 */ /* 0x000fe40000000000 */
[----:B------:R-:W-:Y:S02]  /*6500*/  ISETP.NE.U32.AND P0, PT, R6, 0x1, PT ;  /* 0x000000010600780c */ /* 0x000fe40003f05070 */
[----:B------:R-:W-:Y:S02]  /*6510*/  LOP3.LUT R14, R14, 0x1, RZ, 0xc0, !PT ;  /* 0x000000010e0e7812 */ /* 0x000fe400078ec0ff */
[----:B------:R-:W-:-:S02]  /*6520*/  SEL R6, RZ, 0x2000, P0 ;  /* 0x00002000ff067807 */ /* 0x000fc40000000000 */
[----:B------:R-:W-:Y:S02]  /*6530*/  ISETP.NE.U32.AND P0, PT, R2, 0x1, PT ;  /* 0x000000010200780c */ /* 0x000fe40003f05070 */
[----:B------:R-:W-:Y:S02]  /*6540*/  LOP3.LUT R13, R13, 0x1, RZ, 0xc0, !PT ;  /* 0x000000010d0d7812 */ /* 0x000fe400078ec0ff */
[----:B------:R-:W-:Y:S02]  /*6550*/  SEL R27, RZ, 0x4000, P0 ;  /* 0x00004000ff1b7807 */ /* 0x000fe40000000000 */
[----:B------:R-:W-:Y:S02]  /*6560*/  ISETP.NE.U32.AND P0, PT, R17, 0x1, PT ;  /* 0x000000011100780c */ /* 0x000fe40003f05070 */
[----:B------:R-:W-:Y:S02]  /*6570*/  LOP3.LUT R16, R27, R6, R16, 0xfe, !PT ;  /* 0x000000061b107212 */ /* 0x000fe400078efe10 */
        /* <DEDUP_REMOVED lines=20> */
[----:B------:R-:W-:Y:S02]  /*66c0*/  ISETP.NE.AND P4, PT, R38, RZ, PT ;  /* 0x000000ff2600720c */ /* 0x000fe40003f85270 */
[----:B------:R-:W-:Y:S02]  /*66d0*/  SEL R6, RZ, 0x400000, P0 ;  /* 0x00400000ff067807 */ /* 0x000fe40000000000 */
[----:B------:R-:W-:Y:S02]  /*66e0*/  ISETP.NE.U32.AND P0, PT, R12, 0x1, PT ;  /* 0x000000010c00780c */ /* 0x000fe40003f05070 */
[----:B------:R-:W-:Y:S02]  /*66f0*/  LOP3.LUT R6, R6, R13, R2, 0xfe, !PT ;  /* 0x0000000d06067212 */ /* 0x000fe400078efe02 */
[----:B------:R-:W-:-:S02]  /*6700*/  SEL R13, RZ, 0x800000, P0 ;  /* 0x00800000ff0d7807 */ /* 0x000fc40000000000 */
[----:B------:R-:W-:Y:S02]  /*6710*/  ISETP.NE.U32.AND P0, PT, R20, 0x1, PT ;  /* 0x000000011400780c */ /* 0x000fe40003f05070 */
[----:B------:R-:W-:Y:S02]  /*6720*/  LOP3.LUT R11, R11, 0x1, RZ, 0xc0, !PT ;  /* 0x000000010b0b7812 */ /* 0x000fe400078ec0ff */
[----:B------:R-:W-:Y:S02]  /*6730*/  SEL R2, RZ, 0x1000000, P0 ;  /* 0x01000000ff027807 */ /* 0x000fe40000000000 */
[----:B------:R-:W-:Y:S02]  /*6740*/  LOP3.LUT R10, R10, 0x1, RZ, 0xc0, !PT ;  /* 0x000000010a0a7812 */ /* 0x000fe400078ec0ff */
[----:B------:R-:W-:Y:S02]  /*6750*/  ISETP.NE.AND P5, PT, R44, RZ, PT ;  /* 0x000000ff2c00720c */ /* 0x000fe40003fa5270 */
[----:B------:R-:W-:-:S02]  /*6760*/  LOP3.LUT R2, R2, R13, R6, 0xfe, !PT ;  /* 0x0000000d02027212 */ /* 0x000fc400078efe06 */
[----:B------:R-:W-:Y:S02]  /*6770*/  ISETP.NE.AND P6, PT, R45, RZ, PT ;  /* 0x000000ff2d00720c */ /* 0x000fe40003fc5270 */
[----:B------:R-:W-:Y:S02]  /*6780*/  ISETP.NE.U32.AND P0, PT, R11, 0x1, PT ;  /* 0x000000010b00780c */ /* 0x000fe40003f05070 */
[----:B------:R-:W-:Y:S02]  /*6790*/  SEL R13, RZ, 0x2000000, P4 ;  /* 0x02000000ff0d7807 */ /* 0x000fe40002000000 */
[----:B------:R-:W-:Y:S02]  /*67a0*/  LOP3.LUT R7, R7, 0x1, RZ, 0xc0, !PT ;  /* 0x0000000107077812 */ /* 0x000fe400078ec0ff */
[----:B------:R-:W-:Y:S02]  /*67b0*/  ISETP.NE.U32.AND P4, PT, R10, 0x1, PT ;  /* 0x000000010a00780c */ /* 0x000fe40003f85070 */
[----:B------:R-:W-:-:S02]  /*67c0*/  SEL R6, RZ, 0x4000000, P5 ;  /* 0x04000000ff067807 */ /* 0x000fc40002800000 */
[----:B------:R-:W-:Y:S02]  /*67d0*/  ISETP.GE.AND P5, PT, R3, RZ, PT ;  /* 0x000000ff0300720c */ /* 0x000fe40003fa6270 */
[----:B------:R-:W-:Y:S02]  /*67e0*/  SEL R11, RZ, 0x8000000, P6 ;  /* 0x08000000ff0b7807 */ /* 0x000fe40003000000 */
[----:B------:R-:W-:Y:S02]  /*67f0*/  SEL R3, RZ, 0x2000000, P0 ;  /* 0x02000000ff037807 */ /* 0x000fe40000000000 */
[----:B------:R-:W-:Y:S02]  /*6800*/  SEL R12, RZ, 0x10000000, P2 ;  /* 0x10000000ff0c7807 */ /* 0x000fe40001000000 */
[----:B------:R-:W-:Y:S02]  /*6810*/  ISETP.NE.U32.AND P6, PT, R25, 0x3, PT ;  /* 0x000000031900780c */ /* 0x000fe40003fc5070 */
[----:B------:R-:W-:-:S02]  /*6820*/  SEL R10, RZ, 0x4000000, P4 ;  /* 0x04000000ff0a7807 */ /* 0x000fc40002000000 */
[----:B------:R-:W-:Y:S02]  /*6830*/  ISETP.NE.U32.AND P2, PT, R7, 0x1, PT ;  /* 0x000000010700780c */ /* 0x000fe40003f45070 */
[----:B------:R-:W-:Y:S01]  /*6840*/  LOP3.LUT R25, R25, 0xfffffffe, RZ, 0xc0, !PT ;  /* 0xfffffffe19197812 */ /* 0x000fe200078ec0ff */
[----:B------:R-:W0:Y:S01]  /*6850*/  LDC R7, c[0x0][0x360] ;  /* 0x0000d800ff077b82 */ /* 0x000e220000000800 */
[----:B------:R-:W-:Y:S02]  /*6860*/  LOP3.LUT R10, R10, R3, R2, 0xfe, !PT ;  /* 0x000000030a0a7212 */ /* 0x000fe400078efe02 */
[----:B------:R-:W-:Y:S02]  /*6870*/  ISETP.NE.U32.AND P4, PT, R25, 0x2, PT ;  /* 0x000000021900780c */ /* 0x000fe40003f85070 */
[----:B------:R-:W-:Y:S02]  /*6880*/  LOP3.LUT R24, R24, 0x1, RZ, 0xc0, !PT ;  /* 0x0000000118187812 */ /* 0x000fe400078ec0ff */
[----:B------:R-:W-:Y:S01]  /*6890*/  ISETP.NE.AND.EX P6, PT, R5, RZ, PT, P6 ;  /* 0x000000ff0500720c */ /* 0x000fe20003fc5360 */
[----:B------:R-:W1:Y:S01]  /*68a0*/  LDC.64 R2, c[0x0][0x388] ;  /* 0x0000e200ff027b82 */ /* 0x000e620000000a00 */
[----:B------:R-:W-:-:S02]  /*68b0*/  ISETP.NE.AND.EX P4, PT, RZ, RZ, PT, P4 ;  /* 0x000000ffff00720c */ /* 0x000fc40003f85340 */
[----:B------:R-:W-:Y:S02]  /*68c0*/  ISETP.NE.U32.AND P0, PT, R24, 0x1, PT ;  /* 0x000000011800780c */ /* 0x000fe40003f05070 */
[----:B------:R-:W-:Y:S02]  /*68d0*/  LOP3.LUT R26, R26, 0x1, RZ, 0xc0, !PT ;  /* 0x000000011a1a7812 */ /* 0x000fe400078ec0ff */
[----:B------:R-:W-:Y:S02]  /*68e0*/  LOP3.LUT R4, R4, 0x1, RZ, 0xc0, !PT ;  /* 0x0000000104047812 */ /* 0x000fe400078ec0ff */
[----:B------:R-:W-:Y:S02]  /*68f0*/  SEL R5, RZ, 0xffffffff, P6 ;  /* 0xffffffffff057807 */ /* 0x000fe40003000000 */
[----:B------:R-:W-:Y:S02]  /*6900*/  LOP3.LUT R19, R19, 0x1, RZ, 0xc0, !PT ;  /* 0x0000000113137812 */ /* 0x000fe400078ec0ff */
[----:B------:R-:W-:-:S02]  /*6910*/  @!P5 SEL R5, RZ, 0xffffffff, P4 ;  /* 0xffffffffff05d807 */ /* 0x000fc40002000000 */
[----:B------:R-:W-:Y:S01]  /*6920*/  LOP3.LUT R13, R6, R13, R9, 0xfe, !PT ;  /* 0x0000000d060d7212 */ /* 0x000fe200078efe09 */
[----:B0-----:R-:W-:Y:S01]  /*6930*/  IMAD R7, R7, UR8, R8 ;  /* 0x0000000807077c24 */ /* 0x001fe2000f8e0208 */
[----:B------:R-:W-:Y:S02]  /*6940*/  SEL R9, RZ, 0x8000000, P0 ;  /* 0x08000000ff097807 */ /* 0x000fe40000000000 */
[----:B------:R-:W-:Y:S02]  /*6950*/  SEL R6, RZ, 0x10000000, P2 ;  /* 0x10000000ff067807 */ /* 0x000fe40001000000 */
[----:B------:R-:W-:Y:S02]  /*6960*/  ISETP.NE.U32.AND P1, PT, R26, 0x1, PT ;  /* 0x000000011a00780c */ /* 0x000fe40003f25070 */
[----:B------:R-:W-:Y:S01]  /*6970*/  ISETP.NE.U32.AND P0, PT, R4, 0x1, PT ;  /* 0x000000010400780c */ /* 0x000fe20003f05070 */
[----:B-1----:R-:W-:Y:S01]  /*6980*/  IMAD.WIDE R2, R7, 0x8, R2 ;  /* 0x0000000807027825 */ /* 0x002fe200078e0202 */
[----:B------:R-:W-:-:S02]  /*6990*/  ISETP.NE.U32.AND P2, PT, R19, 0x1, PT ;  /* 0x000000011300780c */ /* 0x000fc40003f45070 */
[----:B------:R-:W-:Y:S02]  /*69a0*/  LOP3.LUT R0, R0, 0x1, RZ, 0xc0, !PT ;  /* 0x0000000100007812 */ /* 0x000fe400078ec0ff */
[----:B------:R-:W-:Y:S02]  /*69b0*/  LOP3.LUT R5, R5, 0x1, RZ, 0xc0, !PT ;  /* 0x0000000105057812 */ /* 0x000fe400078ec0ff */
[----:B------:R-:W-:Y:S02]  /*69c0*/  LOP3.LUT R12, R12, R11, R13, 0xfe, !PT ;  /* 0x0000000b0c0c7212 */ /* 0x000fe400078efe0d */
[----:B------:R-:W-:Y:S02]  /*69d0*/  LOP3.LUT R6, R6, R9, R10, 0xfe, !PT ;  /* 0x0000000906067212 */ /* 0x000fe400078efe0a */
[----:B------:R-:W-:Y:S02]  /*69e0*/  SEL R11, RZ, 0x40000000, P1 ;  /* 0x40000000ff0b7807 */ /* 0x000fe40000800000 */
[----:B------:R-:W-:-:S02]  /*69f0*/  SEL R9, RZ, 0x20000000, P0 ;  /* 0x20000000ff097807 */ /* 0x000fc40000000000 */
[----:B------:R-:W-:Y:S02]  /*6a00*/  SEL R4, RZ, 0x40000000, P2 ;  /* 0x40000000ff047807 */ /* 0x000fe40001000000 */
[----:B------:R-:W-:Y:S02]  /*6a10*/  SEL R10, RZ, 0x20000000, P3 ;  /* 0x20000000ff0a7807 */ /* 0x000fe40001800000 */
[----:B------:R-:W-:Y:S02]  /*6a20*/  ISETP.NE.U32.AND P0, PT, R0, 0x1, PT ;  /* 0x000000010000780c */ /* 0x000fe40003f05070 */
[----:B------:R-:W-:Y:S02]  /*6a30*/  ISETP.NE.U32.AND P1, PT, R5, 0x1, PT ;  /* 0x000000010500780c */ /* 0x000fe40003f25070 */
[----:B------:R-:W-:Y:S02]  /*6a40*/  LOP3.LUT R5, R4, R9, R6, 0xfe, !PT ;  /* 0x0000000904057212 */ /* 0x000fe400078efe06 */
[----:B------:R-:W-:-:S02]  /*6a50*/  LOP3.LUT R11, R11, R10, R12, 0xfe, !PT ;  /* 0x0000000a0b0b7212 */ /* 0x000fc400078efe0c */
[----:B------:R-:W-:Y:S02]  /*6a60*/  SEL R4, RZ, 0x80000000, P0 ;  /* 0x80000000ff047807 */ /* 0x000fe40000000000 */
[----:B------:R-:W-:Y:S02]  /*6a70*/  SEL R0, RZ, 0x80000000, P1 ;  /* 0x80000000ff007807 */ /* 0x000fe40000800000 */
[----:B------:R-:W-:Y:S02]  /*6a80*/  LOP3.LUT R4, R4, R11, RZ, 0xfc, !PT ;  /* 0x0000000b04047212 */ /* 0x000fe400078efcff */
[----:B------:R-:W-:-:S05]  /*6a90*/  LOP3.LUT R5, R0, R5, RZ, 0xfc, !PT ;  /* 0x0000000500057212 */ /* 0x000fca00078efcff */
[----:B------:R-:W-:Y:S01]  /*6aa0*/  STG.E.64 desc[UR10][R2.64], R4 ;  /* 0x0000000402007986 */ /* 0x000fe2000c101b0a */
[----:B------:R-:W-:Y:S05]  /*6ab0*/  EXIT ;  /* 0x000000000000794d */ /* 0x000fea0003800000 */
.L_x_4:
[----:B------:R-:W-:-:S00]  /*6ac0*/  BRA `(.L_x_4) ;  /* 0xfffffffc00fc7947 */ /* 0x000fc0000383ffff */
[----:B------:R-:W-:-:S00]  /*6ad0*/  NOP ;  /* 0x0000000000007918 */ /* 0x000fc00000000000 */
        /* <DEDUP_REMOVED lines=10> */
.L_x_5:


//--------------------- .nv.shared.reserved.0     --------------------------
	.section	.nv.shared.reserved.0,"aw",@nobits
	.weak		__nv_reservedSMEM_offset_0_alias
	.size		__nv_reservedSMEM_offset_0_alias, 0, 64
	.other		__nv_reservedSMEM_offset_0_alias,@"STO_CUDA_RESERVED_SHARED STV_DEFAULT"
__nv_reservedSMEM_offset_0_alias:
	.zero		0
	.zero		64


//--------------------- .nv.constant0._Z19game_of_life_kernelPKmPmi --------------------------
	.section	.nv.constant0._Z19game_of_life_kernelPKmPmi,"a",@progbits
	.sectionflags	@""
	.align	4
.nv.constant0._Z19game_of_life_kernelPKmPmi:
	.zero		916


//--------------------- SYMBOLS --------------------------

	.type		.nv.reservedSmem.offset0,@object
	.size		.nv.reservedSmem.offset0,0x4
